//
// Generated by NVIDIA NVVM Compiler
//
// Compiler Build ID: CL-36424714
// Cuda compilation tools, release 13.0, V13.0.88
// Based on NVVM 20.0.0
//

.version 9.0
.target sm_100
.address_size 64

	// .globl	_Z16printthreadindexPfii
.extern .func  (.param .b32 func_retval0) vprintf
(
	.param .b64 vprintf_param_0,
	.param .b64 vprintf_param_1
)
;
.global .align 1 .b8 $str[83] = {116, 104, 114, 101, 97, 100, 95, 105, 100, 32, 40, 37, 100, 44, 37, 100, 41, 32, 98, 108, 111, 99, 107, 95, 105, 100, 32, 40, 37, 100, 44, 37, 100, 41, 32, 99, 111, 111, 114, 100, 105, 110, 97, 116, 101, 32, 40, 37, 100, 44, 37, 100, 41, 32, 103, 108, 111, 98, 97, 108, 32, 105, 110, 100, 101, 120, 32, 37, 50, 100, 32, 32, 105, 118, 97, 108, 32, 37, 50, 100, 32, 10};

.visible .entry _Z16printthreadindexPfii(
	.param .u64 .ptr .align 1 _Z16printthreadindexPfii_param_0,
	.param .u32 _Z16printthreadindexPfii_param_1,
	.param .u32 _Z16printthreadindexPfii_param_2
)
{
	.local .align 8 .b8 	__local_depot0[40];
	.reg .b64 	%SP;
	.reg .b64 	%SPL;
	.reg .b32 	%r<13>;
	.reg .b32 	%f<2>;
	.reg .b64 	%rd<9>;
	.reg .b64 	%fd<2>;

	mov.u64 	%SPL, __local_depot0;
	cvta.local.u64 	%SP, %SPL;
	ld.param.u64 	%rd1, [_Z16printthreadindexPfii_param_0];
	ld.param.u32 	%r1, [_Z16printthreadindexPfii_param_1];
	cvta.to.global.u64 	%rd2, %rd1;
	add.u64 	%rd3, %SP, 0;
	add.u64 	%rd4, %SPL, 0;
	mov.u32 	%r2, %tid.x;
	mov.u32 	%r3, %ctaid.x;
	mov.u32 	%r4, %ntid.x;
	mad.lo.s32 	%r5, %r3, %r4, %r2;
	mov.u32 	%r6, %tid.y;
	mov.u32 	%r7, %ctaid.y;
	mov.u32 	%r8, %ntid.y;
	mad.lo.s32 	%r9, %r7, %r8, %r6;
	mad.lo.s32 	%r10, %r1, %r9, %r5;
	mul.wide.u32 	%rd5, %r10, 4;
	add.s64 	%rd6, %rd2, %rd5;
	ld.global.f32 	%f1, [%rd6];
	cvt.f64.f32 	%fd1, %f1;
	st.local.v2.u32 	[%rd4], {%r2, %r6};
	st.local.v2.u32 	[%rd4+8], {%r3, %r7};
	st.local.v2.u32 	[%rd4+16], {%r5, %r9};
	st.local.u32 	[%rd4+24], %r10;
	st.local.f64 	[%rd4+32], %fd1;
	mov.u64 	%rd7, $str;
	cvta.global.u64 	%rd8, %rd7;
	{ // callseq 0, 0
	.param .b64 param0;
	st.param.b64 	[param0], %rd8;
	.param .b64 param1;
	st.param.b64 	[param1], %rd3;
	.param .b32 retval0;
	call.uni (retval0), 
	vprintf, 
	(
	param0, 
	param1
	);
	ld.param.b32 	%r11, [retval0];
	} // callseq 0
	ret;

}
	// .globl	_Z15gpuMatrix2DConvPfS_S_iiiii
.visible .entry _Z15gpuMatrix2DConvPfS_S_iiiii(
	.param .u64 .ptr .align 1 _Z15gpuMatrix2DConvPfS_S_iiiii_param_0,
	.param .u64 .ptr .align 1 _Z15gpuMatrix2DConvPfS_S_iiiii_param_1,
	.param .u64 .ptr .align 1 _Z15gpuMatrix2DConvPfS_S_iiiii_param_2,
	.param .u32 _Z15gpuMatrix2DConvPfS_S_iiiii_param_3,
	.param .u32 _Z15gpuMatrix2DConvPfS_S_iiiii_param_4,
	.param .u32 _Z15gpuMatrix2DConvPfS_S_iiiii_param_5,
	.param .u32 _Z15gpuMatrix2DConvPfS_S_iiiii_param_6,
	.param .u32 _Z15gpuMatrix2DConvPfS_S_iiiii_param_7
)
{
	.reg .pred 	%p<15>;
	.reg .b32 	%r<49>;
	.reg .b32 	%f<119>;
	.reg .b64 	%rd<45>;

	ld.param.u64 	%rd10, [_Z15gpuMatrix2DConvPfS_S_iiiii_param_0];
	ld.param.u64 	%rd11, [_Z15gpuMatrix2DConvPfS_S_iiiii_param_1];
	ld.param.u64 	%rd9, [_Z15gpuMatrix2DConvPfS_S_iiiii_param_2];
	ld.param.u32 	%r21, [_Z15gpuMatrix2DConvPfS_S_iiiii_param_4];
	ld.param.u32 	%r22, [_Z15gpuMatrix2DConvPfS_S_iiiii_param_5];
	ld.param.u32 	%r24, [_Z15gpuMatrix2DConvPfS_S_iiiii_param_6];
	ld.param.u32 	%r23, [_Z15gpuMatrix2DConvPfS_S_iiiii_param_7];
	cvta.to.global.u64 	%rd1, %rd11;
	cvta.to.global.u64 	%rd2, %rd10;
	mov.u32 	%r25, %ctaid.y;
	mov.u32 	%r26, %ntid.y;
	mov.u32 	%r27, %tid.y;
	mad.lo.s32 	%r1, %r25, %r26, %r27;
	mov.u32 	%r28, %ctaid.x;
	mov.u32 	%r29, %ntid.x;
	mov.u32 	%r30, %tid.x;
	mad.lo.s32 	%r2, %r28, %r29, %r30;
	setp.ge.s32 	%p1, %r1, %r24;
	setp.ge.s32 	%p2, %r2, %r23;
	or.pred  	%p3, %p1, %p2;
	@%p3 bra 	$L__BB1_18;
	setp.lt.s32 	%p4, %r22, 1;
	mov.f32 	%f117, 0f00000000;
	@%p4 bra 	$L__BB1_17;
	and.b32  	%r3, %r22, 15;
	and.b32  	%r4, %r22, 7;
	and.b32  	%r5, %r22, 2147483632;
	and.b32  	%r6, %r22, 3;
	neg.s32 	%r7, %r5;
	add.s64 	%rd3, %rd2, 32;
	mov.f32 	%f117, 0f00000000;
	mov.b32 	%r43, 0;
$L__BB1_3:
	setp.lt.u32 	%p5, %r22, 16;
	add.s32 	%r33, %r43, %r1;
	mad.lo.s32 	%r9, %r33, %r21, %r2;
	mul.lo.s32 	%r10, %r43, %r22;
	mov.b32 	%r47, 0;
	@%p5 bra 	$L__BB1_6;
	mul.wide.u32 	%rd12, %r10, 4;
	add.s64 	%rd13, %rd1, %rd12;
	add.s64 	%rd44, %rd13, 32;
	mov.u32 	%r44, %r9;
	mov.u32 	%r45, %r7;
$L__BB1_5:
	.pragma "nounroll";
	mul.wide.s32 	%rd14, %r44, 4;
	add.s64 	%rd15, %rd3, %rd14;
	ld.global.f32 	%f20, [%rd15+-32];
	ld.global.f32 	%f21, [%rd44+-32];
	fma.rn.f32 	%f22, %f20, %f21, %f117;
	ld.global.f32 	%f23, [%rd15+-28];
	ld.global.f32 	%f24, [%rd44+-28];
	fma.rn.f32 	%f25, %f23, %f24, %f22;
	ld.global.f32 	%f26, [%rd15+-24];
	ld.global.f32 	%f27, [%rd44+-24];
	fma.rn.f32 	%f28, %f26, %f27, %f25;
	ld.global.f32 	%f29, [%rd15+-20];
	ld.global.f32 	%f30, [%rd44+-20];
	fma.rn.f32 	%f31, %f29, %f30, %f28;
	ld.global.f32 	%f32, [%rd15+-16];
	ld.global.f32 	%f33, [%rd44+-16];
	fma.rn.f32 	%f34, %f32, %f33, %f31;
	ld.global.f32 	%f35, [%rd15+-12];
	ld.global.f32 	%f36, [%rd44+-12];
	fma.rn.f32 	%f37, %f35, %f36, %f34;
	ld.global.f32 	%f38, [%rd15+-8];
	ld.global.f32 	%f39, [%rd44+-8];
	fma.rn.f32 	%f40, %f38, %f39, %f37;
	ld.global.f32 	%f41, [%rd15+-4];
	ld.global.f32 	%f42, [%rd44+-4];
	fma.rn.f32 	%f43, %f41, %f42, %f40;
	ld.global.f32 	%f44, [%rd15];
	ld.global.f32 	%f45, [%rd44];
	fma.rn.f32 	%f46, %f44, %f45, %f43;
	ld.global.f32 	%f47, [%rd15+4];
	ld.global.f32 	%f48, [%rd44+4];
	fma.rn.f32 	%f49, %f47, %f48, %f46;
	ld.global.f32 	%f50, [%rd15+8];
	ld.global.f32 	%f51, [%rd44+8];
	fma.rn.f32 	%f52, %f50, %f51, %f49;
	ld.global.f32 	%f53, [%rd15+12];
	ld.global.f32 	%f54, [%rd44+12];
	fma.rn.f32 	%f55, %f53, %f54, %f52;
	ld.global.f32 	%f56, [%rd15+16];
	ld.global.f32 	%f57, [%rd44+16];
	fma.rn.f32 	%f58, %f56, %f57, %f55;
	ld.global.f32 	%f59, [%rd15+20];
	ld.global.f32 	%f60, [%rd44+20];
	fma.rn.f32 	%f61, %f59, %f60, %f58;
	ld.global.f32 	%f62, [%rd15+24];
	ld.global.f32 	%f63, [%rd44+24];
	fma.rn.f32 	%f64, %f62, %f63, %f61;
	ld.global.f32 	%f65, [%rd15+28];
	ld.global.f32 	%f66, [%rd44+28];
	fma.rn.f32 	%f117, %f65, %f66, %f64;
	add.s32 	%r45, %r45, 16;
	add.s32 	%r44, %r44, 16;
	add.s64 	%rd44, %rd44, 64;
	setp.ne.s32 	%p6, %r45, 0;
	mov.u32 	%r47, %r5;
	@%p6 bra 	$L__BB1_5;
$L__BB1_6:
	setp.eq.s32 	%p7, %r3, 0;
	@%p7 bra 	$L__BB1_16;
	add.s32 	%r34, %r3, -1;
	setp.lt.u32 	%p8, %r34, 7;
	@%p8 bra 	$L__BB1_9;
	add.s32 	%r35, %r9, %r47;
	mul.wide.s32 	%rd16, %r35, 4;
	add.s64 	%rd17, %rd2, %rd16;
	ld.global.f32 	%f68, [%rd17];
	add.s32 	%r36, %r47, %r10;
	mul.wide.u32 	%rd18, %r36, 4;
	add.s64 	%rd19, %rd1, %rd18;
	ld.global.f32 	%f69, [%rd19];
	fma.rn.f32 	%f70, %f68, %f69, %f117;
	ld.global.f32 	%f71, [%rd17+4];
	cvt.u64.u32 	%rd20, %r10;
	cvt.u64.u32 	%rd21, %r47;
	add.s64 	%rd22, %rd21, %rd20;
	shl.b64 	%rd23, %rd22, 2;
	add.s64 	%rd24, %rd1, %rd23;
	ld.global.f32 	%f72, [%rd24+4];
	fma.rn.f32 	%f73, %f71, %f72, %f70;
	ld.global.f32 	%f74, [%rd17+8];
	ld.global.f32 	%f75, [%rd24+8];
	fma.rn.f32 	%f76, %f74, %f75, %f73;
	ld.global.f32 	%f77, [%rd17+12];
	ld.global.f32 	%f78, [%rd24+12];
	fma.rn.f32 	%f79, %f77, %f78, %f76;
	ld.global.f32 	%f80, [%rd17+16];
	ld.global.f32 	%f81, [%rd24+16];
	fma.rn.f32 	%f82, %f80, %f81, %f79;
	ld.global.f32 	%f83, [%rd17+20];
	ld.global.f32 	%f84, [%rd24+20];
	fma.rn.f32 	%f85, %f83, %f84, %f82;
	ld.global.f32 	%f86, [%rd17+24];
	ld.global.f32 	%f87, [%rd24+24];
	fma.rn.f32 	%f88, %f86, %f87, %f85;
	ld.global.f32 	%f89, [%rd17+28];
	ld.global.f32 	%f90, [%rd24+28];
	fma.rn.f32 	%f117, %f89, %f90, %f88;
	add.s32 	%r47, %r47, 8;
$L__BB1_9:
	setp.eq.s32 	%p9, %r4, 0;
	@%p9 bra 	$L__BB1_16;
	add.s32 	%r37, %r4, -1;
	setp.lt.u32 	%p10, %r37, 3;
	@%p10 bra 	$L__BB1_12;
	add.s32 	%r38, %r9, %r47;
	mul.wide.s32 	%rd25, %r38, 4;
	add.s64 	%rd26, %rd2, %rd25;
	ld.global.f32 	%f92, [%rd26];
	add.s32 	%r39, %r47, %r10;
	mul.wide.u32 	%rd27, %r39, 4;
	add.s64 	%rd28, %rd1, %rd27;
	ld.global.f32 	%f93, [%rd28];
	fma.rn.f32 	%f94, %f92, %f93, %f117;
	ld.global.f32 	%f95, [%rd26+4];
	cvt.u64.u32 	%rd29, %r10;
	cvt.u64.u32 	%rd30, %r47;
	add.s64 	%rd31, %rd30, %rd29;
	shl.b64 	%rd32, %rd31, 2;
	add.s64 	%rd33, %rd1, %rd32;
	ld.global.f32 	%f96, [%rd33+4];
	fma.rn.f32 	%f97, %f95, %f96, %f94;
	ld.global.f32 	%f98, [%rd26+8];
	ld.global.f32 	%f99, [%rd33+8];
	fma.rn.f32 	%f100, %f98, %f99, %f97;
	ld.global.f32 	%f101, [%rd26+12];
	ld.global.f32 	%f102, [%rd33+12];
	fma.rn.f32 	%f117, %f101, %f102, %f100;
	add.s32 	%r47, %r47, 4;
$L__BB1_12:
	setp.eq.s32 	%p11, %r6, 0;
	@%p11 bra 	$L__BB1_16;
	setp.eq.s32 	%p12, %r6, 1;
	add.s32 	%r40, %r9, %r47;
	mul.wide.s32 	%rd34, %r40, 4;
	add.s64 	%rd7, %rd2, %rd34;
	ld.global.f32 	%f103, [%rd7];
	add.s32 	%r41, %r47, %r10;
	mul.wide.u32 	%rd35, %r41, 4;
	add.s64 	%rd36, %rd1, %rd35;
	ld.global.f32 	%f104, [%rd36];
	fma.rn.f32 	%f117, %f103, %f104, %f117;
	@%p12 bra 	$L__BB1_16;
	setp.eq.s32 	%p13, %r6, 2;
	ld.global.f32 	%f105, [%rd7+4];
	cvt.u64.u32 	%rd37, %r10;
	cvt.u64.u32 	%rd38, %r47;
	add.s64 	%rd39, %rd38, %rd37;
	shl.b64 	%rd40, %rd39, 2;
	add.s64 	%rd8, %rd1, %rd40;
	ld.global.f32 	%f106, [%rd8+4];
	fma.rn.f32 	%f117, %f105, %f106, %f117;
	@%p13 bra 	$L__BB1_16;
	ld.global.f32 	%f107, [%rd7+8];
	ld.global.f32 	%f108, [%rd8+8];
	fma.rn.f32 	%f117, %f107, %f108, %f117;
$L__BB1_16:
	add.s32 	%r43, %r43, 1;
	setp.ne.s32 	%p14, %r43, %r22;
	@%p14 bra 	$L__BB1_3;
$L__BB1_17:
	mad.lo.s32 	%r42, %r23, %r1, %r2;
	cvta.to.global.u64 	%rd41, %rd9;
	mul.wide.s32 	%rd42, %r42, 4;
	add.s64 	%rd43, %rd41, %rd42;
	st.global.f32 	[%rd43], %f117;
$L__BB1_18:
	ret;

}
	// .globl	_Z15gpuMatrix3DConvPfS_S_iiiiii
.visible .entry _Z15gpuMatrix3DConvPfS_S_iiiiii(
	.param .u64 .ptr .align 1 _Z15gpuMatrix3DConvPfS_S_iiiiii_param_0,
	.param .u64 .ptr .align 1 _Z15gpuMatrix3DConvPfS_S_iiiiii_param_1,
	.param .u64 .ptr .align 1 _Z15gpuMatrix3DConvPfS_S_iiiiii_param_2,
	.param .u32 _Z15gpuMatrix3DConvPfS_S_iiiiii_param_3,
	.param .u32 _Z15gpuMatrix3DConvPfS_S_iiiiii_param_4,
	.param .u32 _Z15gpuMatrix3DConvPfS_S_iiiiii_param_5,
	.param .u32 _Z15gpuMatrix3DConvPfS_S_iiiiii_param_6,
	.param .u32 _Z15gpuMatrix3DConvPfS_S_iiiiii_param_7,
	.param .u32 _Z15gpuMatrix3DConvPfS_S_iiiiii_param_8
)
{
	.reg .pred 	%p<26>;
	.reg .b32 	%r<114>;
	.reg .b32 	%f<116>;
	.reg .b64 	%rd<69>;

	ld.param.u64 	%rd8, [_Z15gpuMatrix3DConvPfS_S_iiiiii_param_0];
	ld.param.u64 	%rd9, [_Z15gpuMatrix3DConvPfS_S_iiiiii_param_1];
	ld.param.u64 	%rd10, [_Z15gpuMatrix3DConvPfS_S_iiiiii_param_2];
	ld.param.u32 	%r35, [_Z15gpuMatrix3DConvPfS_S_iiiiii_param_5];
	ld.param.u32 	%r36, [_Z15gpuMatrix3DConvPfS_S_iiiiii_param_6];
	ld.param.u32 	%r37, [_Z15gpuMatrix3DConvPfS_S_iiiiii_param_7];
	ld.param.u32 	%r38, [_Z15gpuMatrix3DConvPfS_S_iiiiii_param_8];
	cvta.to.global.u64 	%rd1, %rd9;
	cvta.to.global.u64 	%rd2, %rd8;
	cvta.to.global.u64 	%rd3, %rd10;
	mov.u32 	%r39, %ctaid.y;
	mov.u32 	%r40, %ntid.y;
	mov.u32 	%r41, %tid.y;
	mad.lo.s32 	%r1, %r39, %r40, %r41;
	mov.u32 	%r42, %ctaid.x;
	mov.u32 	%r43, %ntid.x;
	mov.u32 	%r44, %tid.x;
	mad.lo.s32 	%r2, %r42, %r43, %r44;
	setp.ge.s32 	%p1, %r1, %r37;
	setp.ge.s32 	%p2, %r2, %r38;
	or.pred  	%p3, %p1, %p2;
	setp.lt.s32 	%p4, %r36, 1;
	or.pred  	%p5, %p3, %p4;
	@%p5 bra 	$L__BB2_30;
	setp.lt.s32 	%p6, %r35, 1;
	@%p6 bra 	$L__BB2_19;
	and.b32  	%r3, %r35, 15;
	and.b32  	%r4, %r35, 7;
	and.b32  	%r5, %r35, 2147483632;
	add.s64 	%rd4, %rd2, 32;
	add.s64 	%rd5, %rd1, 32;
	mov.b32 	%r102, 0;
$L__BB2_3:
	mov.f32 	%f115, 0f00000000;
	mov.b32 	%r103, 0;
$L__BB2_4:
	ld.param.u32 	%r101, [_Z15gpuMatrix3DConvPfS_S_iiiiii_param_4];
	setp.lt.u32 	%p15, %r35, 16;
	add.s32 	%r85, %r103, %r1;
	mad.lo.s32 	%r8, %r85, %r101, %r2;
	mad.lo.s32 	%r86, %r102, %r35, %r103;
	mul.lo.s32 	%r9, %r86, %r35;
	mov.b32 	%r108, 0;
	@%p15 bra 	$L__BB2_7;
	and.b32  	%r87, %r35, 2147483632;
	neg.s32 	%r106, %r87;
	mov.u32 	%r104, %r9;
	mov.u32 	%r105, %r8;
$L__BB2_6:
	.pragma "nounroll";
	mul.wide.s32 	%rd41, %r105, 4;
	add.s64 	%rd42, %rd4, %rd41;
	mul.wide.s32 	%rd43, %r104, 4;
	add.s64 	%rd44, %rd5, %rd43;
	ld.global.f32 	%f18, [%rd42+-32];
	ld.global.f32 	%f19, [%rd44+-32];
	fma.rn.f32 	%f20, %f18, %f19, %f115;
	ld.global.f32 	%f21, [%rd42+-28];
	ld.global.f32 	%f22, [%rd44+-28];
	fma.rn.f32 	%f23, %f21, %f22, %f20;
	ld.global.f32 	%f24, [%rd42+-24];
	ld.global.f32 	%f25, [%rd44+-24];
	fma.rn.f32 	%f26, %f24, %f25, %f23;
	ld.global.f32 	%f27, [%rd42+-20];
	ld.global.f32 	%f28, [%rd44+-20];
	fma.rn.f32 	%f29, %f27, %f28, %f26;
	ld.global.f32 	%f30, [%rd42+-16];
	ld.global.f32 	%f31, [%rd44+-16];
	fma.rn.f32 	%f32, %f30, %f31, %f29;
	ld.global.f32 	%f33, [%rd42+-12];
	ld.global.f32 	%f34, [%rd44+-12];
	fma.rn.f32 	%f35, %f33, %f34, %f32;
	ld.global.f32 	%f36, [%rd42+-8];
	ld.global.f32 	%f37, [%rd44+-8];
	fma.rn.f32 	%f38, %f36, %f37, %f35;
	ld.global.f32 	%f39, [%rd42+-4];
	ld.global.f32 	%f40, [%rd44+-4];
	fma.rn.f32 	%f41, %f39, %f40, %f38;
	ld.global.f32 	%f42, [%rd42];
	ld.global.f32 	%f43, [%rd44];
	fma.rn.f32 	%f44, %f42, %f43, %f41;
	ld.global.f32 	%f45, [%rd42+4];
	ld.global.f32 	%f46, [%rd44+4];
	fma.rn.f32 	%f47, %f45, %f46, %f44;
	ld.global.f32 	%f48, [%rd42+8];
	ld.global.f32 	%f49, [%rd44+8];
	fma.rn.f32 	%f50, %f48, %f49, %f47;
	ld.global.f32 	%f51, [%rd42+12];
	ld.global.f32 	%f52, [%rd44+12];
	fma.rn.f32 	%f53, %f51, %f52, %f50;
	ld.global.f32 	%f54, [%rd42+16];
	ld.global.f32 	%f55, [%rd44+16];
	fma.rn.f32 	%f56, %f54, %f55, %f53;
	ld.global.f32 	%f57, [%rd42+20];
	ld.global.f32 	%f58, [%rd44+20];
	fma.rn.f32 	%f59, %f57, %f58, %f56;
	ld.global.f32 	%f60, [%rd42+24];
	ld.global.f32 	%f61, [%rd44+24];
	fma.rn.f32 	%f62, %f60, %f61, %f59;
	ld.global.f32 	%f63, [%rd42+28];
	ld.global.f32 	%f64, [%rd44+28];
	fma.rn.f32 	%f115, %f63, %f64, %f62;
	add.s32 	%r106, %r106, 16;
	add.s32 	%r105, %r105, 16;
	add.s32 	%r104, %r104, 16;
	setp.ne.s32 	%p16, %r106, 0;
	mov.u32 	%r108, %r5;
	@%p16 bra 	$L__BB2_6;
$L__BB2_7:
	setp.eq.s32 	%p17, %r3, 0;
	@%p17 bra 	$L__BB2_17;
	add.s32 	%r88, %r3, -1;
	setp.lt.u32 	%p18, %r88, 7;
	@%p18 bra 	$L__BB2_10;
	ld.param.u64 	%rd66, [_Z15gpuMatrix3DConvPfS_S_iiiiii_param_1];
	ld.param.u64 	%rd63, [_Z15gpuMatrix3DConvPfS_S_iiiiii_param_0];
	add.s32 	%r89, %r8, %r108;
	cvta.to.global.u64 	%rd45, %rd63;
	mul.wide.s32 	%rd46, %r89, 4;
	add.s64 	%rd47, %rd45, %rd46;
	ld.global.f32 	%f66, [%rd47];
	add.s32 	%r90, %r108, %r9;
	cvta.to.global.u64 	%rd48, %rd66;
	mul.wide.s32 	%rd49, %r90, 4;
	add.s64 	%rd50, %rd48, %rd49;
	ld.global.f32 	%f67, [%rd50];
	fma.rn.f32 	%f68, %f66, %f67, %f115;
	ld.global.f32 	%f69, [%rd47+4];
	ld.global.f32 	%f70, [%rd50+4];
	fma.rn.f32 	%f71, %f69, %f70, %f68;
	ld.global.f32 	%f72, [%rd47+8];
	ld.global.f32 	%f73, [%rd50+8];
	fma.rn.f32 	%f74, %f72, %f73, %f71;
	ld.global.f32 	%f75, [%rd47+12];
	ld.global.f32 	%f76, [%rd50+12];
	fma.rn.f32 	%f77, %f75, %f76, %f74;
	ld.global.f32 	%f78, [%rd47+16];
	ld.global.f32 	%f79, [%rd50+16];
	fma.rn.f32 	%f80, %f78, %f79, %f77;
	ld.global.f32 	%f81, [%rd47+20];
	ld.global.f32 	%f82, [%rd50+20];
	fma.rn.f32 	%f83, %f81, %f82, %f80;
	ld.global.f32 	%f84, [%rd47+24];
	ld.global.f32 	%f85, [%rd50+24];
	fma.rn.f32 	%f86, %f84, %f85, %f83;
	ld.global.f32 	%f87, [%rd47+28];
	ld.global.f32 	%f88, [%rd50+28];
	fma.rn.f32 	%f115, %f87, %f88, %f86;
	add.s32 	%r108, %r108, 8;
$L__BB2_10:
	setp.eq.s32 	%p19, %r4, 0;
	@%p19 bra 	$L__BB2_17;
	add.s32 	%r91, %r4, -1;
	setp.lt.u32 	%p20, %r91, 3;
	@%p20 bra 	$L__BB2_13;
	ld.param.u64 	%rd67, [_Z15gpuMatrix3DConvPfS_S_iiiiii_param_1];
	ld.param.u64 	%rd64, [_Z15gpuMatrix3DConvPfS_S_iiiiii_param_0];
	add.s32 	%r92, %r8, %r108;
	cvta.to.global.u64 	%rd51, %rd64;
	mul.wide.s32 	%rd52, %r92, 4;
	add.s64 	%rd53, %rd51, %rd52;
	ld.global.f32 	%f90, [%rd53];
	add.s32 	%r93, %r108, %r9;
	cvta.to.global.u64 	%rd54, %rd67;
	mul.wide.s32 	%rd55, %r93, 4;
	add.s64 	%rd56, %rd54, %rd55;
	ld.global.f32 	%f91, [%rd56];
	fma.rn.f32 	%f92, %f90, %f91, %f115;
	ld.global.f32 	%f93, [%rd53+4];
	ld.global.f32 	%f94, [%rd56+4];
	fma.rn.f32 	%f95, %f93, %f94, %f92;
	ld.global.f32 	%f96, [%rd53+8];
	ld.global.f32 	%f97, [%rd56+8];
	fma.rn.f32 	%f98, %f96, %f97, %f95;
	ld.global.f32 	%f99, [%rd53+12];
	ld.global.f32 	%f100, [%rd56+12];
	fma.rn.f32 	%f115, %f99, %f100, %f98;
	add.s32 	%r108, %r108, 4;
$L__BB2_13:
	and.b32  	%r94, %r35, 3;
	setp.eq.s32 	%p21, %r94, 0;
	@%p21 bra 	$L__BB2_17;
	ld.param.u64 	%rd68, [_Z15gpuMatrix3DConvPfS_S_iiiiii_param_1];
	ld.param.u64 	%rd65, [_Z15gpuMatrix3DConvPfS_S_iiiiii_param_0];
	setp.eq.s32 	%p22, %r94, 1;
	add.s32 	%r96, %r8, %r108;
	cvta.to.global.u64 	%rd57, %rd65;
	mul.wide.s32 	%rd58, %r96, 4;
	add.s64 	%rd6, %rd57, %rd58;
	ld.global.f32 	%f101, [%rd6];
	add.s32 	%r97, %r108, %r9;
	cvta.to.global.u64 	%rd59, %rd68;
	mul.wide.s32 	%rd60, %r97, 4;
	add.s64 	%rd7, %rd59, %rd60;
	ld.global.f32 	%f102, [%rd7];
	fma.rn.f32 	%f115, %f101, %f102, %f115;
	@%p22 bra 	$L__BB2_17;
	setp.eq.s32 	%p23, %r94, 2;
	ld.global.f32 	%f103, [%rd6+4];
	ld.global.f32 	%f104, [%rd7+4];
	fma.rn.f32 	%f115, %f103, %f104, %f115;
	@%p23 bra 	$L__BB2_17;
	ld.global.f32 	%f105, [%rd6+8];
	ld.global.f32 	%f106, [%rd7+8];
	fma.rn.f32 	%f115, %f105, %f106, %f115;
$L__BB2_17:
	add.s32 	%r103, %r103, 1;
	setp.ne.s32 	%p24, %r103, %r35;
	@%p24 bra 	$L__BB2_4;
	mad.lo.s32 	%r99, %r102, %r37, %r1;
	mad.lo.s32 	%r100, %r99, %r38, %r2;
	mul.wide.s32 	%rd61, %r100, 4;
	add.s64 	%rd62, %rd3, %rd61;
	st.global.f32 	[%rd62], %f115;
	add.s32 	%r102, %r102, 1;
	setp.eq.s32 	%p25, %r102, %r36;
	@%p25 bra 	$L__BB2_30;
	bra.uni 	$L__BB2_3;
$L__BB2_19:
	and.b32  	%r24, %r36, 7;
	setp.lt.u32 	%p7, %r36, 8;
	mov.b32 	%r112, 0;
	@%p7 bra 	$L__BB2_22;
	and.b32  	%r112, %r36, 2147483640;
	mov.b32 	%r110, 0;
$L__BB2_21:
	.pragma "nounroll";
	mad.lo.s32 	%r47, %r110, %r37, %r1;
	mad.lo.s32 	%r48, %r47, %r38, %r2;
	mul.wide.s32 	%rd11, %r48, 4;
	add.s64 	%rd12, %rd3, %rd11;
	mov.b32 	%r49, 0;
	st.global.u32 	[%rd12], %r49;
	add.s32 	%r50, %r47, %r37;
	mad.lo.s32 	%r51, %r50, %r38, %r2;
	mul.wide.s32 	%rd13, %r51, 4;
	add.s64 	%rd14, %rd3, %rd13;
	st.global.u32 	[%rd14], %r49;
	add.s32 	%r52, %r50, %r37;
	mad.lo.s32 	%r53, %r52, %r38, %r2;
	mul.wide.s32 	%rd15, %r53, 4;
	add.s64 	%rd16, %rd3, %rd15;
	st.global.u32 	[%rd16], %r49;
	add.s32 	%r54, %r52, %r37;
	mad.lo.s32 	%r55, %r54, %r38, %r2;
	mul.wide.s32 	%rd17, %r55, 4;
	add.s64 	%rd18, %rd3, %rd17;
	st.global.u32 	[%rd18], %r49;
	add.s32 	%r56, %r54, %r37;
	mad.lo.s32 	%r57, %r56, %r38, %r2;
	mul.wide.s32 	%rd19, %r57, 4;
	add.s64 	%rd20, %rd3, %rd19;
	st.global.u32 	[%rd20], %r49;
	add.s32 	%r58, %r56, %r37;
	mad.lo.s32 	%r59, %r58, %r38, %r2;
	mul.wide.s32 	%rd21, %r59, 4;
	add.s64 	%rd22, %rd3, %rd21;
	st.global.u32 	[%rd22], %r49;
	add.s32 	%r60, %r58, %r37;
	mad.lo.s32 	%r61, %r60, %r38, %r2;
	mul.wide.s32 	%rd23, %r61, 4;
	add.s64 	%rd24, %rd3, %rd23;
	st.global.u32 	[%rd24], %r49;
	add.s32 	%r62, %r60, %r37;
	mad.lo.s32 	%r63, %r62, %r38, %r2;
	mul.wide.s32 	%rd25, %r63, 4;
	add.s64 	%rd26, %rd3, %rd25;
	st.global.u32 	[%rd26], %r49;
	add.s32 	%r110, %r110, 8;
	setp.ne.s32 	%p8, %r110, %r112;
	@%p8 bra 	$L__BB2_21;
$L__BB2_22:
	setp.eq.s32 	%p9, %r24, 0;
	@%p9 bra 	$L__BB2_30;
	and.b32  	%r29, %r36, 3;
	setp.lt.u32 	%p10, %r24, 4;
	@%p10 bra 	$L__BB2_25;
	mad.lo.s32 	%r64, %r112, %r37, %r1;
	mad.lo.s32 	%r65, %r64, %r38, %r2;
	mul.wide.s32 	%rd27, %r65, 4;
	add.s64 	%rd28, %rd3, %rd27;
	mov.b32 	%r66, 0;
	st.global.u32 	[%rd28], %r66;
	add.s32 	%r67, %r64, %r37;
	mad.lo.s32 	%r68, %r67, %r38, %r2;
	mul.wide.s32 	%rd29, %r68, 4;
	add.s64 	%rd30, %rd3, %rd29;
	st.global.u32 	[%rd30], %r66;
	add.s32 	%r69, %r67, %r37;
	mad.lo.s32 	%r70, %r69, %r38, %r2;
	mul.wide.s32 	%rd31, %r70, 4;
	add.s64 	%rd32, %rd3, %rd31;
	st.global.u32 	[%rd32], %r66;
	add.s32 	%r71, %r69, %r37;
	mad.lo.s32 	%r72, %r71, %r38, %r2;
	mul.wide.s32 	%rd33, %r72, 4;
	add.s64 	%rd34, %rd3, %rd33;
	st.global.u32 	[%rd34], %r66;
	add.s32 	%r112, %r112, 4;
$L__BB2_25:
	setp.eq.s32 	%p11, %r29, 0;
	@%p11 bra 	$L__BB2_30;
	setp.eq.s32 	%p12, %r29, 1;
	@%p12 bra 	$L__BB2_28;
	mad.lo.s32 	%r73, %r112, %r37, %r1;
	mad.lo.s32 	%r74, %r73, %r38, %r2;
	mul.wide.s32 	%rd35, %r74, 4;
	add.s64 	%rd36, %rd3, %rd35;
	mov.b32 	%r75, 0;
	st.global.u32 	[%rd36], %r75;
	add.s32 	%r76, %r73, %r37;
	mad.lo.s32 	%r77, %r76, %r38, %r2;
	mul.wide.s32 	%rd37, %r77, 4;
	add.s64 	%rd38, %rd3, %rd37;
	st.global.u32 	[%rd38], %r75;
	add.s32 	%r112, %r112, 2;
$L__BB2_28:
	and.b32  	%r78, %r36, 1;
	setp.eq.b32 	%p13, %r78, 1;
	not.pred 	%p14, %p13;
	@%p14 bra 	$L__BB2_30;
	mad.lo.s32 	%r79, %r112, %r37, %r1;
	mad.lo.s32 	%r80, %r79, %r38, %r2;
	mul.wide.s32 	%rd39, %r80, 4;
	add.s64 	%rd40, %rd3, %rd39;
	mov.b32 	%r81, 0;
	st.global.u32 	[%rd40], %r81;
$L__BB2_30:
	ret;

}
	// .globl	_Z10cudaMoyen2PfS_i
.visible .entry _Z10cudaMoyen2PfS_i(
	.param .u64 .ptr .align 1 _Z10cudaMoyen2PfS_i_param_0,
	.param .u64 .ptr .align 1 _Z10cudaMoyen2PfS_i_param_1,
	.param .u32 _Z10cudaMoyen2PfS_i_param_2
)
{
	.reg .b32 	%r<16>;
	.reg .b32 	%f<9>;
	.reg .b64 	%rd<11>;

	ld.param.u64 	%rd1, [_Z10cudaMoyen2PfS_i_param_0];
	ld.param.u64 	%rd2, [_Z10cudaMoyen2PfS_i_param_1];
	ld.param.u32 	%r1, [_Z10cudaMoyen2PfS_i_param_2];
	cvta.to.global.u64 	%rd3, %rd2;
	cvta.to.global.u64 	%rd4, %rd1;
	shr.u32 	%r2, %r1, 31;
	add.s32 	%r3, %r1, %r2;
	shr.s32 	%r4, %r3, 1;
	mov.u32 	%r5, %ctaid.x;
	mul.lo.s32 	%r6, %r1, %r5;
	mov.u32 	%r7, %ctaid.y;
	mov.u32 	%r8, %tid.x;
	shl.b32 	%r9, %r7, 1;
	mul.lo.s32 	%r10, %r8, %r1;
	shl.b32 	%r11, %r10, 1;
	mad.lo.s32 	%r12, %r6, %r1, %r11;
	add.s32 	%r13, %r12, %r9;
	mul.wide.s32 	%rd5, %r13, 4;
	add.s64 	%rd6, %rd4, %rd5;
	ld.global.f32 	%f1, [%rd6];
	mul.wide.s32 	%rd7, %r1, 4;
	add.s64 	%rd8, %rd6, %rd7;
	ld.global.f32 	%f2, [%rd8];
	add.f32 	%f3, %f1, %f2;
	ld.global.f32 	%f4, [%rd6+4];
	add.f32 	%f5, %f3, %f4;
	ld.global.f32 	%f6, [%rd8+4];
	add.f32 	%f7, %f5, %f6;
	mul.f32 	%f8, %f7, 0f3E800000;
	mad.lo.s32 	%r14, %r4, %r5, %r8;
	mad.lo.s32 	%r15, %r14, %r4, %r7;
	mul.wide.s32 	%rd9, %r15, 4;
	add.s64 	%rd10, %rd3, %rd9;
	st.global.f32 	[%rd10], %f8;
	ret;

}


// ===== COMPILED SASS (sm_100) =====

	.target	sm_100

	.elftype	@"ET_EXEC"


//--------------------- .note.nv.tkinfo           --------------------------
	.section	.note.nv.tkinfo,"",@"SHT_NOTE"
	.sectionflags	@"SHF_NOTE_NV_TKINFO"
	.tkinfo
        /*0018*/ 	.word	0x00000002
        /*0030*/ 	.string	""
        /*0030*/ 	.string	"ptxas"
        /*0030*/ 	.string	"Cuda compilation tools, release 13.0, V13.0.88"
        /*0030*/ 	.string	"Build cuda_13.0.r13.0/compiler.36424714_0"
        /*0030*/ 	.string	"-arch sm_100 -m 64 "



//--------------------- .note.nv.cuinfo           --------------------------
	.section	.note.nv.cuinfo,"",@"SHT_NOTE"
	.sectionflags	@"SHF_NOTE_NV_CUINFO"
        /*0018*/ 	.short	0x0002
        /*001a*/ 	.short	0x0064
        /*001c*/ 	.short	0x0082
	.zero		2


//--------------------- .nv.info                  --------------------------
	.section	.nv.info,"",@"SHT_CUDA_INFO"
	.align	4


	//----- nvinfo : EIATTR_REGCOUNT
	.align		4
        /*0000*/ 	.byte	0x04, 0x2f
        /*0002*/ 	.short	(.L_2 - .L_1)
	.align		4
.L_1:
        /*0004*/ 	.word	index@(_Z16printthreadindexPfii)
        /*0008*/ 	.word	0x00000018


	//----- nvinfo : EIATTR_FRAME_SIZE
	.align		4
.L_2:
        /*000c*/ 	.byte	0x04, 0x11
        /*000e*/ 	.short	(.L_4 - .L_3)
	.align		4
.L_3:
        /*0010*/ 	.word	index@(_Z16printthreadindexPfii)
        /*0014*/ 	.word	0x00000028


	//----- nvinfo : EIATTR_REGCOUNT
	.align		4
.L_4:
        /*0018*/ 	.byte	0x04, 0x2f
        /*001a*/ 	.short	(.L_6 - .L_5)
	.align		4
.L_5:
        /*001c*/ 	.word	index@(_Z15gpuMatrix2DConvPfS_S_iiiii)
        /*0020*/ 	.word	0x00000020


	//----- nvinfo : EIATTR_FRAME_SIZE
	.align		4
.L_6:
        /*0024*/ 	.byte	0x04, 0x11
        /*0026*/ 	.short	(.L_8 - .L_7)
	.align		4
.L_7:
        /*0028*/ 	.word	index@(_Z15gpuMatrix2DConvPfS_S_iiiii)
        /*002c*/ 	.word	0x00000000


	//----- nvinfo : EIATTR_REGCOUNT
	.align		4
.L_8:
        /*0030*/ 	.byte	0x04, 0x2f
        /*0032*/ 	.short	(.L_10 - .L_9)
	.align		4
.L_9:
        /*0034*/ 	.word	index@(_Z15gpuMatrix3DConvPfS_S_iiiiii)
        /*0038*/ 	.word	0x00000020


	//----- nvinfo : EIATTR_FRAME_SIZE
	.align		4
.L_10:
        /*003c*/ 	.byte	0x04, 0x11
        /*003e*/ 	.short	(.L_12 - .L_11)
	.align		4
.L_11:
        /*0040*/ 	.word	index@(_Z15gpuMatrix3DConvPfS_S_iiiiii)
        /*0044*/ 	.word	0x00000000


	//----- nvinfo : EIATTR_REGCOUNT
	.align		4
.L_12:
        /*0048*/ 	.byte	0x04, 0x2f
        /*004a*/ 	.short	(.L_14 - .L_13)
	.align		4
.L_13:
        /*004c*/ 	.word	index@(_Z10cudaMoyen2PfS_i)
        /*0050*/ 	.word	0x00000014


	//----- nvinfo : EIATTR_FRAME_SIZE
	.align		4
.L_14:
        /*0054*/ 	.byte	0x04, 0x11
        /*0056*/ 	.short	(.L_16 - .L_15)
	.align		4
.L_15:
        /*0058*/ 	.word	index@(_Z10cudaMoyen2PfS_i)
        /*005c*/ 	.word	0x00000000


	//----- nvinfo : EIATTR_MIN_STACK_SIZE
	.align		4
.L_16:
        /*0060*/ 	.byte	0x04, 0x12
        /*0062*/ 	.short	(.L_18 - .L_17)
	.align		4
.L_17:
        /*0064*/ 	.word	index@(_Z10cudaMoyen2PfS_i)
        /*0068*/ 	.word	0x00000000


	//----- nvinfo : EIATTR_MIN_STACK_SIZE
	.align		4
.L_18:
        /*006c*/ 	.byte	0x04, 0x12
        /*006e*/ 	.short	(.L_20 - .L_19)
	.align		4
.L_19:
        /*0070*/ 	.word	index@(_Z15gpuMatrix3DConvPfS_S_iiiiii)
        /*0074*/ 	.word	0x00000000


	//----- nvinfo : EIATTR_MIN_STACK_SIZE
	.align		4
.L_20:
        /*0078*/ 	.byte	0x04, 0x12
        /*007a*/ 	.short	(.L_22 - .L_21)
	.align		4
.L_21:
        /*007c*/ 	.word	index@(_Z15gpuMatrix2DConvPfS_S_iiiii)
        /*0080*/ 	.word	0x00000000


	//----- nvinfo : EIATTR_MIN_STACK_SIZE
	.align		4
.L_22:
        /*0084*/ 	.byte	0x04, 0x12
        /*0086*/ 	.short	(.L_24 - .L_23)
	.align		4
.L_23:
        /*0088*/ 	.word	index@(_Z16printthreadindexPfii)
        /*008c*/ 	.word	0x00000028
.L_24:


//--------------------- .nv.compat                --------------------------
	.section	.nv.compat,"",@"SHT_CUDA_COMPAT_INFO"
	.align	4
        /*0000*/ 	.byte	0x02, 0x09, 0x00, 0x00, 0x02, 0x02, 0x01, 0x00, 0x02, 0x05, 0x05, 0x00, 0x03, 0x07, 0x01, 0x01
        /*0010*/ 	.byte	0x02, 0x03, 0x00, 0x00, 0x02, 0x06, 0x01, 0x00, 0x04, 0x0b, 0x08, 0x00, 0x09, 0x00, 0x00, 0x00
        /*0020*/ 	.byte	0x00, 0x00, 0x00, 0x00


//--------------------- .nv.info._Z10cudaMoyen2PfS_i --------------------------
	.section	.nv.info._Z10cudaMoyen2PfS_i,"",@"SHT_CUDA_INFO"
	.sectionflags	@""
	.align	4


	//----- nvinfo : EIATTR_CUDA_API_VERSION
	.align		4
        /*0000*/ 	.byte	0x04, 0x37
        /*0002*/ 	.short	(.L_26 - .L_25)
.L_25:
        /*0004*/ 	.word	0x00000082


	//----- nvinfo : EIATTR_KPARAM_INFO
	.align		4
.L_26:
        /*0008*/ 	.byte	0x04, 0x17
        /*000a*/ 	.short	(.L_28 - .L_27)
.L_27:
        /*000c*/ 	.word	0x00000000
        /*0010*/ 	.short	0x0002
        /*0012*/ 	.short	0x0010
        /*0014*/ 	.byte	0x00, 0xf0, 0x11, 0x00


	//----- nvinfo : EIATTR_KPARAM_INFO
	.align		4
.L_28:
        /*0018*/ 	.byte	0x04, 0x17
        /*001a*/ 	.short	(.L_30 - .L_29)
.L_29:
        /*001c*/ 	.word	0x00000000
        /*0020*/ 	.short	0x0001
        /*0022*/ 	.short	0x0008
        /*0024*/ 	.byte	0x00, 0xf5, 0x21, 0x00


	//----- nvinfo : EIATTR_KPARAM_INFO
	.align		4
.L_30:
        /*0028*/ 	.byte	0x04, 0x17
        /*002a*/ 	.short	(.L_32 - .L_31)
.L_31:
        /*002c*/ 	.word	0x00000000
        /*0030*/ 	.short	0x0000
        /*0032*/ 	.short	0x0000
        /*0034*/ 	.byte	0x00, 0xf5, 0x21, 0x00


	//----- nvinfo : EIATTR_SPARSE_MMA_MASK
	.align		4
.L_32:
        /*0038*/ 	.byte	0x03, 0x50
        /*003a*/ 	.short	0x0000


	//----- nvinfo : EIATTR_MAXREG_COUNT
	.align		4
        /*003c*/ 	.byte	0x03, 0x1b
        /*003e*/ 	.short	0x00ff


	//----- nvinfo : EIATTR_MERCURY_ISA_VERSION
	.align		4
        /*0040*/ 	.byte	0x03, 0x5f
        /*0042*/ 	.short	0x0101


	//----- nvinfo : EIATTR_VRC_CTA_INIT_COUNT
	.align		4
        /*0044*/ 	.byte	0x02, 0x4a
	.zero		1
	.zero		1


	//----- nvinfo : EIATTR_EXIT_INSTR_OFFSETS
	.align		4
        /*0048*/ 	.byte	0x04, 0x1c
        /*004a*/ 	.short	(.L_34 - .L_33)


	//   ....[0]....
.L_33:
        /*004c*/ 	.word	0x000001d0


	//----- nvinfo : EIATTR_CBANK_PARAM_SIZE
	.align		4
.L_34:
        /*0050*/ 	.byte	0x03, 0x19
        /*0052*/ 	.short	0x0014


	//----- nvinfo : EIATTR_PARAM_CBANK
	.align		4
        /*0054*/ 	.byte	0x04, 0x0a
        /*0056*/ 	.short	(.L_36 - .L_35)
	.align		4
.L_35:
        /*0058*/ 	.word	index@(.nv.constant0._Z10cudaMoyen2PfS_i)
        /*005c*/ 	.short	0x0380
        /*005e*/ 	.short	0x0014


	//----- nvinfo : EIATTR_SW_WAR
	.align		4
.L_36:
        /*0060*/ 	.byte	0x04, 0x36
        /*0062*/ 	.short	(.L_38 - .L_37)
.L_37:
        /*0064*/ 	.word	0x00000008
.L_38:


//--------------------- .nv.info._Z15gpuMatrix3DConvPfS_S_iiiiii --------------------------
	.section	.nv.info._Z15gpuMatrix3DConvPfS_S_iiiiii,"",@"SHT_CUDA_INFO"
	.sectionflags	@""
	.align	4


	//----- nvinfo : EIATTR_CUDA_API_VERSION
	.align		4
        /*0000*/ 	.byte	0x04, 0x37
        /*0002*/ 	.short	(.L_40 - .L_39)
.L_39:
        /*0004*/ 	.word	0x00000082


	//----- nvinfo : EIATTR_KPARAM_INFO
	.align		4
.L_40:
        /*0008*/ 	.byte	0x04, 0x17
        /*000a*/ 	.short	(.L_42 - .L_41)
.L_41:
        /*000c*/ 	.word	0x00000000
        /*0010*/ 	.short	0x0008
        /*0012*/ 	.short	0x002c
        /*0014*/ 	.byte	0x00, 0xf0, 0x11, 0x00


	//----- nvinfo : EIATTR_KPARAM_INFO
	.align		4
.L_42:
        /*0018*/ 	.byte	0x04, 0x17
        /*001a*/ 	.short	(.L_44 - .L_43)
.L_43:
        /*001c*/ 	.word	0x00000000
        /*0020*/ 	.short	0x0007
        /*0022*/ 	.short	0x0028
        /*0024*/ 	.byte	0x00, 0xf0, 0x11, 0x00


	//----- nvinfo : EIATTR_KPARAM_INFO
	.align		4
.L_44:
        /*0028*/ 	.byte	0x04, 0x17
        /*002a*/ 	.short	(.L_46 - .L_45)
.L_45:
        /*002c*/ 	.word	0x00000000
        /*0030*/ 	.short	0x0006
        /*0032*/ 	.short	0x0024
        /*0034*/ 	.byte	0x00, 0xf0, 0x11, 0x00


	//----- nvinfo : EIATTR_KPARAM_INFO
	.align		4
.L_46:
        /*0038*/ 	.byte	0x04, 0x17
        /*003a*/ 	.short	(.L_48 - .L_47)
.L_47:
        /*003c*/ 	.word	0x00000000
        /*0040*/ 	.short	0x0005
        /*0042*/ 	.short	0x0020
        /*0044*/ 	.byte	0x00, 0xf0, 0x11, 0x00


	//----- nvinfo : EIATTR_KPARAM_INFO
	.align		4
.L_48:
        /*0048*/ 	.byte	0x04, 0x17
        /*004a*/ 	.short	(.L_50 - .L_49)
.L_49:
        /*004c*/ 	.word	0x00000000
        /*0050*/ 	.short	0x0004
        /*0052*/ 	.short	0x001c
        /*0054*/ 	.byte	0x00, 0xf0, 0x11, 0x00


	//----- nvinfo : EIATTR_KPARAM_INFO
	.align		4
.L_50:
        /*0058*/ 	.byte	0x04, 0x17
        /*005a*/ 	.short	(.L_52 - .L_51)
.L_51:
        /*005c*/ 	.word	0x00000000
        /*0060*/ 	.short	0x0003
        /*0062*/ 	.short	0x0018
        /*0064*/ 	.byte	0x00, 0xf0, 0x11, 0x00


	//----- nvinfo : EIATTR_KPARAM_INFO
	.align		4
.L_52:
        /*0068*/ 	.byte	0x04, 0x17
        /*006a*/ 	.short	(.L_54 - .L_53)
.L_53:
        /*006c*/ 	.word	0x00000000
        /*0070*/ 	.short	0x0002
        /*0072*/ 	.short	0x0010
        /*0074*/ 	.byte	0x00, 0xf5, 0x21, 0x00


	//----- nvinfo : EIATTR_KPARAM_INFO
	.align		4
.L_54:
        /*0078*/ 	.byte	0x04, 0x17
        /*007a*/ 	.short	(.L_56 - .L_55)
.L_55:
        /*007c*/ 	.word	0x00000000
        /*0080*/ 	.short	0x0001
        /*0082*/ 	.short	0x0008
        /*0084*/ 	.byte	0x00, 0xf5, 0x21, 0x00


	//----- nvinfo : EIATTR_KPARAM_INFO
	.align		4
.L_56:
        /*0088*/ 	.byte	0x04, 0x17
        /*008a*/ 	.short	(.L_58 - .L_57)
.L_57:
        /*008c*/ 	.word	0x00000000
        /*0090*/ 	.short	0x0000
        /*0092*/ 	.short	0x0000
        /*0094*/ 	.byte	0x00, 0xf5, 0x21, 0x00


	//----- nvinfo : EIATTR_SPARSE_MMA_MASK
	.align		4
.L_58:
        /*0098*/ 	.byte	0x03, 0x50
        /*009a*/ 	.short	0x0000


	//----- nvinfo : EIATTR_MAXREG_COUNT
	.align		4
        /*009c*/ 	.byte	0x03, 0x1b
        /*009e*/ 	.short	0x00ff


	//----- nvinfo : EIATTR_MERCURY_ISA_VERSION
	.align		4
        /*00a0*/ 	.byte	0x03, 0x5f
        /*00a2*/ 	.short	0x0101


	//----- nvinfo : EIATTR_VRC_CTA_INIT_COUNT
	.align		4
        /*00a4*/ 	.byte	0x02, 0x4a
	.zero		1
	.zero		1


	//----- nvinfo : EIATTR_EXIT_INSTR_OFFSETS
	.align		4
        /*00a8*/ 	.byte	0x04, 0x1c
        /*00aa*/ 	.short	(.L_60 - .L_59)


	//   ....[0]....
.L_59:
        /*00ac*/ 	.word	0x000000e0


	//   ....[1]....
        /*00b0*/ 	.word	0x00000c10


	//   ....[2]....
        /*00b4*/ 	.word	0x00000ee0


	//   ....[3]....
        /*00b8*/ 	.word	0x00001050


	//   ....[4]....
        /*00bc*/ 	.word	0x00001140


	//   ....[5]....
        /*00c0*/ 	.word	0x000011a0


	//----- nvinfo : EIATTR_CBANK_PARAM_SIZE
	.align		4
.L_60:
        /*00c4*/ 	.byte	0x03, 0x19
        /*00c6*/ 	.short	0x0030


	//----- nvinfo : EIATTR_PARAM_CBANK
	.align		4
        /*00c8*/ 	.byte	0x04, 0x0a
        /*00ca*/ 	.short	(.L_62 - .L_61)
	.align		4
.L_61:
        /*00cc*/ 	.word	index@(.nv.constant0._Z15gpuMatrix3DConvPfS_S_iiiiii)
        /*00d0*/ 	.short	0x0380
        /*00d2*/ 	.short	0x0030


	//----- nvinfo : EIATTR_SW_WAR
	.align		4
.L_62:
        /*00d4*/ 	.byte	0x04, 0x36
        /*00d6*/ 	.short	(.L_64 - .L_63)
.L_63:
        /*00d8*/ 	.word	0x00000008
.L_64:


//--------------------- .nv.info._Z15gpuMatrix2DConvPfS_S_iiiii --------------------------
	.section	.nv.info._Z15gpuMatrix2DConvPfS_S_iiiii,"",@"SHT_CUDA_INFO"
	.sectionflags	@""
	.align	4


	//----- nvinfo : EIATTR_CUDA_API_VERSION
	.align		4
        /*0000*/ 	.byte	0x04, 0x37
        /*0002*/ 	.short	(.L_66 - .L_65)
.L_65:
        /*0004*/ 	.word	0x00000082


	//----- nvinfo : EIATTR_KPARAM_INFO
	.align		4
.L_66:
        /*0008*/ 	.byte	0x04, 0x17
        /*000a*/ 	.short	(.L_68 - .L_67)
.L_67:
        /*000c*/ 	.word	0x00000000
        /*0010*/ 	.short	0x0007
        /*0012*/ 	.short	0x0028
        /*0014*/ 	.byte	0x00, 0xf0, 0x11, 0x00


	//----- nvinfo : EIATTR_KPARAM_INFO
	.align		4
.L_68:
        /*0018*/ 	.byte	0x04, 0x17
        /*001a*/ 	.short	(.L_70 - .L_69)
.L_69:
        /*001c*/ 	.word	0x00000000
        /*0020*/ 	.short	0x0006
        /*0022*/ 	.short	0x0024
        /*0024*/ 	.byte	0x00, 0xf0, 0x11, 0x00


	//----- nvinfo : EIATTR_KPARAM_INFO
	.align		4
.L_70:
        /*0028*/ 	.byte	0x04, 0x17
        /*002a*/ 	.short	(.L_72 - .L_71)
.L_71:
        /*002c*/ 	.word	0x00000000
        /*0030*/ 	.short	0x0005
        /*0032*/ 	.short	0x0020
        /*0034*/ 	.byte	0x00, 0xf0, 0x11, 0x00


	//----- nvinfo : EIATTR_KPARAM_INFO
	.align		4
.L_72:
        /*0038*/ 	.byte	0x04, 0x17
        /*003a*/ 	.short	(.L_74 - .L_73)
.L_73:
        /*003c*/ 	.word	0x00000000
        /*0040*/ 	.short	0x0004
        /*0042*/ 	.short	0x001c
        /*0044*/ 	.byte	0x00, 0xf0, 0x11, 0x00


	//----- nvinfo : EIATTR_KPARAM_INFO
	.align		4
.L_74:
        /*0048*/ 	.byte	0x04, 0x17
        /*004a*/ 	.short	(.L_76 - .L_75)
.L_75:
        /*004c*/ 	.word	0x00000000
        /*0050*/ 	.short	0x0003
        /*0052*/ 	.short	0x0018
        /*0054*/ 	.byte	0x00, 0xf0, 0x11, 0x00


	//----- nvinfo : EIATTR_KPARAM_INFO
	.align		4
.L_76:
        /*0058*/ 	.byte	0x04, 0x17
        /*005a*/ 	.short	(.L_78 - .L_77)
.L_77:
        /*005c*/ 	.word	0x00000000
        /*0060*/ 	.short	0x0002
        /*0062*/ 	.short	0x0010
        /*0064*/ 	.byte	0x00, 0xf5, 0x21, 0x00


	//----- nvinfo : EIATTR_KPARAM_INFO
	.align		4
.L_78:
        /*0068*/ 	.byte	0x04, 0x17
        /*006a*/ 	.short	(.L_80 - .L_79)
.L_79:
        /*006c*/ 	.word	0x00000000
        /*0070*/ 	.short	0x0001
        /*0072*/ 	.short	0x0008
        /*0074*/ 	.byte	0x00, 0xf5, 0x21, 0x00


	//----- nvinfo : EIATTR_KPARAM_INFO
	.align		4
.L_80:
        /*0078*/ 	.byte	0x04, 0x17
        /*007a*/ 	.short	(.L_82 - .L_81)
.L_81:
        /*007c*/ 	.word	0x00000000
        /*0080*/ 	.short	0x0000
        /*0082*/ 	.short	0x0000
        /*0084*/ 	.byte	0x00, 0xf5, 0x21, 0x00


	//----- nvinfo : EIATTR_SPARSE_MMA_MASK
	.align		4
.L_82:
        /*0088*/ 	.byte	0x03, 0x50
        /*008a*/ 	.short	0x0000


	//----- nvinfo : EIATTR_MAXREG_COUNT
	.align		4
        /*008c*/ 	.byte	0x03, 0x1b
        /*008e*/ 	.short	0x00ff


	//----- nvinfo : EIATTR_MERCURY_ISA_VERSION
	.align		4
        /*0090*/ 	.byte	0x03, 0x5f
        /*0092*/ 	.short	0x0101


	//----- nvinfo : EIATTR_VRC_CTA_INIT_COUNT
	.align		4
        /*0094*/ 	.byte	0x02, 0x4a
	.zero		1
	.zero		1


	//----- nvinfo : EIATTR_EXIT_INSTR_OFFSETS
	.align		4
        /*0098*/ 	.byte	0x04, 0x1c
        /*009a*/ 	.short	(.L_84 - .L_83)


	//   ....[0]....
.L_83:
        /*009c*/ 	.word	0x000000d0


	//   ....[1]....
        /*00a0*/ 	.word	0x00000d00


	//----- nvinfo : EIATTR_CBANK_PARAM_SIZE
	.align		4
.L_84:
        /*00a4*/ 	.byte	0x03, 0x19
        /*00a6*/ 	.short	0x002c


	//----- nvinfo : EIATTR_PARAM_CBANK
	.align		4
        /*00a8*/ 	.byte	0x04, 0x0a
        /*00aa*/ 	.short	(.L_86 - .L_85)
	.align		4
.L_85:
        /*00ac*/ 	.word	index@(.nv.constant0._Z15gpuMatrix2DConvPfS_S_iiiii)
        /*00b0*/ 	.short	0x0380
        /*00b2*/ 	.short	0x002c


	//----- nvinfo : EIATTR_SW_WAR
	.align		4
.L_86:
        /*00b4*/ 	.byte	0x04, 0x36
        /*00b6*/ 	.short	(.L_88 - .L_87)
.L_87:
        /*00b8*/ 	.word	0x00000008
.L_88:


//--------------------- .nv.info._Z16printthreadindexPfii --------------------------
	.section	.nv.info._Z16printthreadindexPfii,"",@"SHT_CUDA_INFO"
	.sectionflags	@""
	.align	4


	//----- nvinfo : EIATTR_CUDA_API_VERSION
	.align		4
        /*0000*/ 	.byte	0x04, 0x37
        /*0002*/ 	.short	(.L_90 - .L_89)
.L_89:
        /*0004*/ 	.word	0x00000082


	//----- nvinfo : EIATTR_KPARAM_INFO
	.align		4
.L_90:
        /*0008*/ 	.byte	0x04, 0x17
        /*000a*/ 	.short	(.L_92 - .L_91)
.L_91:
        /*000c*/ 	.word	0x00000000
        /*0010*/ 	.short	0x0002
        /*0012*/ 	.short	0x000c
        /*0014*/ 	.byte	0x00, 0xf0, 0x11, 0x00


	//----- nvinfo : EIATTR_KPARAM_INFO
	.align		4
.L_92:
        /*0018*/ 	.byte	0x04, 0x17
        /*001a*/ 	.short	(.L_94 - .L_93)
.L_93:
        /*001c*/ 	.word	0x00000000
        /*0020*/ 	.short	0x0001
        /*0022*/ 	.short	0x0008
        /*0024*/ 	.byte	0x00, 0xf0, 0x11, 0x00


	//----- nvinfo : EIATTR_KPARAM_INFO
	.align		4
.L_94:
        /*0028*/ 	.byte	0x04, 0x17
        /*002a*/ 	.short	(.L_96 - .L_95)
.L_95:
        /*002c*/ 	.word	0x00000000
        /*0030*/ 	.short	0x0000
        /*0032*/ 	.short	0x0000
        /*0034*/ 	.byte	0x00, 0xf5, 0x21, 0x00


	//----- nvinfo : EIATTR_SPARSE_MMA_MASK
	.align		4
.L_96:
        /*0038*/ 	.byte	0x03, 0x50
        /*003a*/ 	.short	0x0000


	//----- nvinfo : EIATTR_MAXREG_COUNT
	.align		4
        /*003c*/ 	.byte	0x03, 0x1b
        /*003e*/ 	.short	0x00ff


	//----- nvinfo : EIATTR_EXTERNS
	.align		4
        /*0040*/ 	.byte	0x04, 0x0f
        /*0042*/ 	.short	(.L_98 - .L_97)


	//   ....[0]....
	.align		4
.L_97:
        /*0044*/ 	.word	index@(vprintf)


	//----- nvinfo : EIATTR_MERCURY_ISA_VERSION
	.align		4
.L_98:
        /*0048*/ 	.byte	0x03, 0x5f
        /*004a*/ 	.short	0x0101


	//----- nvinfo : EIATTR_VRC_CTA_INIT_COUNT
	.align		4
        /*004c*/ 	.byte	0x02, 0x4a
	.zero		1
	.zero		1


	//----- nvinfo : EIATTR_SYSCALL_OFFSETS
	.align		4
        /*0050*/ 	.byte	0x04, 0x46
        /*0052*/ 	.short	(.L_100 - .L_99)


	//   ....[0]....
.L_99:
        /*0054*/ 	.word	0x00000200


	//----- nvinfo : EIATTR_EXIT_INSTR_OFFSETS
	.align		4
.L_100:
        /*0058*/ 	.byte	0x04, 0x1c
        /*005a*/ 	.short	(.L_102 - .L_101)


	//   ....[0]....
.L_101:
        /*005c*/ 	.word	0x00000210


	//----- nvinfo : EIATTR_CBANK_PARAM_SIZE
	.align		4
.L_102:
        /*0060*/ 	.byte	0x03, 0x19
        /*0062*/ 	.short	0x0010


	//----- nvinfo : EIATTR_PARAM_CBANK
	.align		4
        /*0064*/ 	.byte	0x04, 0x0a
        /*0066*/ 	.short	(.L_104 - .L_103)
	.align		4
.L_103:
        /*0068*/ 	.word	index@(.nv.constant0._Z16printthreadindexPfii)
        /*006c*/ 	.short	0x0380
        /*006e*/ 	.short	0x0010


	//----- nvinfo : EIATTR_SW_WAR
	.align		4
.L_104:
        /*0070*/ 	.byte	0x04, 0x36
        /*0072*/ 	.short	(.L_106 - .L_105)
.L_105:
        /*0074*/ 	.word	0x00000008
.L_106:


//--------------------- .nv.callgraph             --------------------------
	.section	.nv.callgraph,"",@"SHT_CUDA_CALLGRAPH"
	.align	4
	.sectionentsize	8
	.align		4
        /*0000*/ 	.word	0x00000000
	.align		4
        /*0004*/ 	.word	0xffffffff
	.align		4
        /*0008*/ 	.word	index@(_Z16printthreadindexPfii)
	.align		4
        /*000c*/ 	.word	index@(vprintf)
	.align		4
        /*0010*/ 	.word	0x00000000
	.align		4
        /*0014*/ 	.word	0xfffffffe
	.align		4
        /*0018*/ 	.word	0x00000000
	.align		4
        /*001c*/ 	.word	0xfffffffd
	.align		4
        /*0020*/ 	.word	0x00000000
	.align		4
        /*0024*/ 	.word	0xfffffffc


//--------------------- .nv.constant4             --------------------------
	.section	.nv.constant4,"a",@progbits
	.align	8
	.align		8
.nv.constant4:
        /*0000*/ 	.dword	$str
	.align		8
        /*0008*/ 	.dword	vprintf


//--------------------- .text._Z10cudaMoyen2PfS_i --------------------------
	.section	.text._Z10cudaMoyen2PfS_i,"ax",@progbits
	.align	128
        .global         _Z10cudaMoyen2PfS_i
        .type           _Z10cudaMoyen2PfS_i,@function
        .size           _Z10cudaMoyen2PfS_i,(.L_x_24 - _Z10cudaMoyen2PfS_i)
        .other          _Z10cudaMoyen2PfS_i,@"STO_CUDA_ENTRY STV_DEFAULT"
_Z10cudaMoyen2PfS_i:
.text._Z10cudaMoyen2PfS_i:
[----:B------:R-:W-:Y:S01]  /*0000*/  LDC R1, c[0x0][0x37c] ;  /* 0x0000df00ff017b82 */ /* 0x000fe20000000800 */
[----:B------:R-:W0:Y:S07]  /*0010*/  S2R R17, SR_TID.X ;  /* 0x0000000000117919 */ /* 0x000e2e0000002100 */
[----:B------:R-:W0:Y:S01]  /*0020*/  LDC R10, c[0x0][0x390] ;  /* 0x0000e400ff0a7b82 */ /* 0x000e220000000800 */
[----:B------:R-:W1:Y:S01]  /*0030*/  LDCU.64 UR4, c[0x0][0x358] ;  /* 0x00006b00ff0477ac */ /* 0x000e620008000a00 */
[----:B------:R-:W2:Y:S06]  /*0040*/  S2R R15, SR_CTAID.Y ;  /* 0x00000000000f7919 */ /* 0x000eac0000002600 */
[----:B------:R-:W3:Y:S08]  /*0050*/  S2UR UR6, SR_CTAID.X ;  /* 0x00000000000679c3 */ /* 0x000ef00000002500 */
[----:B------:R-:W4:Y:S01]  /*0060*/  LDC.64 R4, c[0x0][0x380] ;  /* 0x0000e000ff047b82 */ /* 0x000f220000000a00 */
[----:B0-----:R-:W-:-:S05]  /*0070*/  IMAD R0, R17, R10, RZ ;  /* 0x0000000a11007224 */ /* 0x001fca00078e02ff */
[----:B------:R-:W-:Y:S01]  /*0080*/  SHF.L.U32 R3, R0, 0x1, RZ ;  /* 0x0000000100037819 */ /* 0x000fe200000006ff */
[----:B---3--:R-:W-:-:S04]  /*0090*/  IMAD R0, R10, UR6, RZ ;  /* 0x000000060a007c24 */ /* 0x008fc8000f8e02ff */
[----:B------:R-:W-:-:S05]  /*00a0*/  IMAD R0, R0, R10, R3 ;  /* 0x0000000a00007224 */ /* 0x000fca00078e0203 */
[----:B--2---:R-:W-:-:S05]  /*00b0*/  LEA R3, R15, R0, 0x1 ;  /* 0x000000000f037211 */ /* 0x004fca00078e08ff */
[----:B----4-:R-:W-:Y:S02]  /*00c0*/  IMAD.WIDE R4, R3, 0x4, R4 ;  /* 0x0000000403047825 */ /* 0x010fe400078e0204 */
[----:B------:R-:W0:Y:S03]  /*00d0*/  LDC.64 R2, c[0x0][0x388] ;  /* 0x0000e200ff027b82 */ /* 0x000e260000000a00 */
[----:B-1----:R-:W2:Y:S01]  /*00e0*/  LDG.E R8, desc[UR4][R4.64] ;  /* 0x0000000404087981 */ /* 0x002ea2000c1e1900 */
[----:B------:R-:W-:-:S03]  /*00f0*/  IMAD.WIDE R6, R10, 0x4, R4 ;  /* 0x000000040a067825 */ /* 0x000fc600078e0204 */
[----:B------:R-:W3:Y:S04]  /*0100*/  LDG.E R11, desc[UR4][R4.64+0x4] ;  /* 0x00000404040b7981 */ /* 0x000ee8000c1e1900 */
[----:B------:R-:W2:Y:S04]  /*0110*/  LDG.E R9, desc[UR4][R6.64] ;  /* 0x0000000406097981 */ /* 0x000ea8000c1e1900 */
[----:B------:R-:W4:Y:S01]  /*0120*/  LDG.E R13, desc[UR4][R6.64+0x4] ;  /* 0x00000404060d7981 */ /* 0x000f22000c1e1900 */
[----:B------:R-:W-:-:S04]  /*0130*/  LEA.HI R0, R10, R10, RZ, 0x1 ;  /* 0x0000000a0a007211 */ /* 0x000fc800078f08ff */
[----:B------:R-:W-:Y:S01]  /*0140*/  SHF.R.S32.HI R0, RZ, 0x1, R0 ;  /* 0x00000001ff007819 */ /* 0x000fe20000011400 */
[----:B--2---:R-:W-:-:S04]  /*0150*/  FADD R8, R8, R9 ;  /* 0x0000000908087221 */ /* 0x004fc80000000000 */
[----:B------:R-:W-:Y:S02]  /*0160*/  IMAD R9, R0, UR6, R17 ;  /* 0x0000000600097c24 */ /* 0x000fe4000f8e0211 */
[----:B---3--:R-:W-:Y:S02]  /*0170*/  FADD R8, R8, R11 ;  /* 0x0000000b08087221 */ /* 0x008fe40000000000 */
[----:B------:R-:W-:Y:S02]  /*0180*/  IMAD R9, R0, R9, R15 ;  /* 0x0000000900097224 */ /* 0x000fe400078e020f */
[----:B----4-:R-:W-:Y:S02]  /*0190*/  FADD R8, R8, R13 ;  /* 0x0000000d08087221 */ /* 0x010fe40000000000 */
[----:B0-----:R-:W-:-:S04]  /*01a0*/  IMAD.WIDE R2, R9, 0x4, R2 ;  /* 0x0000000409027825 */ /* 0x001fc800078e0202 */
[----:B------:R-:W-:-:S05]  /*01b0*/  FMUL R5, R8, 0.25 ;  /* 0x3e80000008057820 */ /* 0x000fca0000400000 */
[----:B------:R-:W-:Y:S01]  /*01c0*/  STG.E desc[UR4][R2.64], R5 ;  /* 0x0000000502007986 */ /* 0x000fe2000c101904 */
[----:B------:R-:W-:Y:S05]  /*01d0*/  EXIT ;  /* 0x000000000000794d */ /* 0x000fea0003800000 */
.L_x_0:
[----:B------:R-:W-:-:S00]  /*01e0*/  BRA `(.L_x_0) ;  /* 0xfffffffc00fc7947 */ /* 0x000fc0000383ffff */
[----:B------:R-:W-:-:S00]  /*01f0*/  NOP ;  /* 0x0000000000007918 */ /* 0x000fc00000000000 */
        /* <DEDUP_REMOVED lines=8> */
.L_x_24:


//--------------------- .text._Z15gpuMatrix3DConvPfS_S_iiiiii --------------------------
	.section	.text._Z15gpuMatrix3DConvPfS_S_iiiiii,"ax",@progbits
	.align	128
        .global         _Z15gpuMatrix3DConvPfS_S_iiiiii
        .type           _Z15gpuMatrix3DConvPfS_S_iiiiii,@function
        .size           _Z15gpuMatrix3DConvPfS_S_iiiiii,(.L_x_25 - _Z15gpuMatrix3DConvPfS_S_iiiiii)
        .other          _Z15gpuMatrix3DConvPfS_S_iiiiii,@"STO_CUDA_ENTRY STV_DEFAULT"
_Z15gpuMatrix3DConvPfS_S_iiiiii:
.text._Z15gpuMatrix3DConvPfS_S_iiiiii:
[----:B------:R-:W-:Y:S01]  /*0000*/  LDC R1, c[0x0][0x37c] ;  /* 0x0000df00ff017b82 */ /* 0x000fe20000000800 */
[----:B------:R-:W0:Y:S07]  /*0010*/  S2R R3, SR_TID.X ;  /* 0x0000000000037919 */ /* 0x000e2e0000002100 */
[----:B------:R-:W1:Y:S01]  /*0020*/  LDC R7, c[0x0][0x364] ;  /* 0x0000d900ff077b82 */ /* 0x000e620000000800 */
[----:B------:R-:W2:Y:S01]  /*0030*/  LDCU.64 UR6, c[0x0][0x3a8] ;  /* 0x00007500ff0677ac */ /* 0x000ea20008000a00 */
[----:B------:R-:W1:Y:S06]  /*0040*/  S2R R4, SR_TID.Y ;  /* 0x0000000000047919 */ /* 0x000e6c0000002200 */
[----:B------:R-:W0:Y:S08]  /*0050*/  S2UR UR5, SR_CTAID.X ;  /* 0x00000000000579c3 */ /* 0x000e300000002500 */
[----:B------:R-:W0:Y:S08]  /*0060*/  LDC R0, c[0x0][0x360] ;  /* 0x0000d800ff007b82 */ /* 0x000e300000000800 */
[----:B------:R-:W1:Y:S08]  /*0070*/  S2UR UR4, SR_CTAID.Y ;  /* 0x00000000000479c3 */ /* 0x000e700000002600 */
[----:B------:R-:W3:Y:S01]  /*0080*/  LDC R2, c[0x0][0x3a4] ;  /* 0x0000e900ff027b82 */ /* 0x000ee20000000800 */
[----:B0-----:R-:W-:-:S05]  /*0090*/  IMAD R0, R0, UR5, R3 ;  /* 0x0000000500007c24 */ /* 0x001fca000f8e0203 */
[----:B--2---:R-:W-:Y:S01]  /*00a0*/  ISETP.GE.AND P0, PT, R0, UR7, PT ;  /* 0x0000000700007c0c */ /* 0x004fe2000bf06270 */
[----:B-1----:R-:W-:-:S05]  /*00b0*/  IMAD R7, R7, UR4, R4 ;  /* 0x0000000407077c24 */ /* 0x002fca000f8e0204 */
[----:B------:R-:W-:-:S04]  /*00c0*/  ISETP.GE.OR P0, PT, R7, UR6, P0 ;  /* 0x0000000607007c0c */ /* 0x000fc80008706670 */
[----:B---3--:R-:W-:-:S13]  /*00d0*/  ISETP.LT.OR P0, PT, R2, 0x1, P0 ;  /* 0x000000010200780c */ /* 0x008fda0000701670 */
[----:B------:R-:W-:Y:S05]  /*00e0*/  @P0 EXIT ;  /* 0x000000000000094d */ /* 0x000fea0003800000 */
[----:B------:R-:W0:Y:S01]  /*00f0*/  LDCU UR5, c[0x0][0x3a0] ;  /* 0x00007400ff0577ac */ /* 0x000e220008000800 */
[----:B------:R-:W1:Y:S01]  /*0100*/  LDCU.64 UR12, c[0x0][0x358] ;  /* 0x00006b00ff0c77ac */ /* 0x000e620008000a00 */
[----:B0-----:R-:W-:-:S09]  /*0110*/  UISETP.GE.AND UP0, UPT, UR5, 0x1, UPT ;  /* 0x000000010500788c */ /* 0x001fd2000bf06270 */
[----:B-1----:R-:W-:Y:S05]  /*0120*/  BRA.U !UP0, `(.L_x_1) ;  /* 0x0000000908c07547 */ /* 0x002fea000b800000 */
[----:B------:R-:W0:Y:S01]  /*0130*/  LDCU.128 UR8, c[0x0][0x380] ;  /* 0x00007000ff0877ac */ /* 0x000e220008000c00 */
[----:B------:R-:W-:Y:S01]  /*0140*/  UMOV UR4, URZ ;  /* 0x000000ff00047c82 */ /* 0x000fe20008000000 */
[----:B0-----:R-:W-:Y:S02]  /*0150*/  UIADD3 UR8, UP0, UPT, UR8, 0x20, URZ ;  /* 0x0000002008087890 */ /* 0x001fe4000ff1e0ff */
[----:B------:R-:W-:Y:S02]  /*0160*/  UIADD3 UR6, UP1, UPT, UR10, 0x20, URZ ;  /* 0x000000200a067890 */ /* 0x000fe4000ff3e0ff */
[----:B------:R-:W-:Y:S02]  /*0170*/  ULOP3.LUT UR10, UR5, 0xf, URZ, 0xc0, !UPT ;  /* 0x0000000f050a7892 */ /* 0x000fe4000f8ec0ff */
[----:B------:R-:W-:Y:S02]  /*0180*/  UIADD3.X UR9, UPT, UPT, URZ, UR9, URZ, UP0, !UPT ;  /* 0x00000009ff097290 */ /* 0x000fe400087fe4ff */
[----:B------:R-:W-:-:S02]  /*0190*/  UIADD3.X UR7, UPT, UPT, URZ, UR11, URZ, UP1, !UPT ;  /* 0x0000000bff077290 */ /* 0x000fc40008ffe4ff */
[----:B------:R-:W-:-:S12]  /*01a0*/  ULOP3.LUT UR5, UR5, 0x7, URZ, 0xc0, !UPT ;  /* 0x0000000705057892 */ /* 0x000fd8000f8ec0ff */
.L_x_8:
[----:B0-----:R-:W-:Y:S01]  /*01b0*/  HFMA2 R15, -RZ, RZ, 0, 0 ;  /* 0x00000000ff0f7431 */ /* 0x001fe200000001ff */
[----:B------:R-:W-:-:S07]  /*01c0*/  MOV R8, RZ ;  /* 0x000000ff00087202 */ /* 0x000fce0000000f00 */
.L_x_7:
[----:B------:R-:W0:Y:S01]  /*01d0*/  LDC R9, c[0x0][0x3a0] ;  /* 0x0000e800ff097b82 */ /* 0x000e220000000800 */
[----:B------:R-:W1:Y:S01]  /*01e0*/  LDCU UR11, c[0x0][0x39c] ;  /* 0x00007380ff0b77ac */ /* 0x000e620008000800 */
[----:B------:R-:W-:Y:S02]  /*01f0*/  IADD3 R3, PT, PT, R7, R8, RZ ;  /* 0x0000000807037210 */ /* 0x000fe40007ffe0ff */
[----:B------:R-:W-:-:S03]  /*0200*/  MOV R12, RZ ;  /* 0x000000ff000c7202 */ /* 0x000fc60000000f00 */
[----:B-1----:R-:W-:Y:S01]  /*0210*/  IMAD R10, R3, UR11, R0 ;  /* 0x0000000b030a7c24 */ /* 0x002fe2000f8e0200 */
[C---:B0-----:R-:W-:Y:S01]  /*0220*/  ISETP.GE.U32.AND P1, PT, R9.reuse, 0x10, PT ;  /* 0x000000100900780c */ /* 0x041fe20003f26070 */
[----:B------:R-:W-:Y:S01]  /*0230*/  IMAD R2, R9, UR4, R8 ;  /* 0x0000000409027c24 */ /* 0x000fe2000f8e0208 */
[----:B------:R-:W-:-:S03]  /*0240*/  IADD3 R8, PT, PT, R8, 0x1, RZ ;  /* 0x0000000108087810 */ /* 0x000fc60007ffe0ff */
[-C--:B------:R-:W-:Y:S01]  /*0250*/  IMAD R11, R2, R9.reuse, RZ ;  /* 0x00000009020b7224 */ /* 0x080fe200078e02ff */
[----:B------:R-:W-:-:S07]  /*0260*/  ISETP.NE.AND P0, PT, R8, R9, PT ;  /* 0x000000090800720c */ /* 0x000fce0003f05270 */
[----:B------:R-:W-:Y:S06]  /*0270*/  @!P1 BRA `(.L_x_2) ;  /* 0x0000000000fc9947 */ /* 0x000fec0003800000 */
[----:B------:R-:W-:Y:S02]  /*0280*/  LOP3.LUT R12, R9, 0x7ffffff0, RZ, 0xc0, !PT ;  /* 0x7ffffff0090c7812 */ /* 0x000fe400078ec0ff */
[----:B------:R-:W-:Y:S02]  /*0290*/  MOV R6, R11 ;  /* 0x0000000b00067202 */ /* 0x000fe40000000f00 */
[----:B------:R-:W-:Y:S02]  /*02a0*/  MOV R14, R10 ;  /* 0x0000000a000e7202 */ /* 0x000fe40000000f00 */
[----:B------:R-:W-:-:S07]  /*02b0*/  IADD3 R13, PT, PT, -R12, RZ, RZ ;  /* 0x000000ff0c0d7210 */ /* 0x000fce0007ffe1ff */
.L_x_3:
[----:B------:R-:W-:Y:S02]  /*02c0*/  MOV R2, UR8 ;  /* 0x0000000800027c02 */ /* 0x000fe40008000f00 */
[----:B------:R-:W-:Y:S02]  /*02d0*/  MOV R3, UR9 ;  /* 0x0000000900037c02 */ /* 0x000fe40008000f00 */
[----:B------:R-:W-:Y:S02]  /*02e0*/  MOV R4, UR6 ;  /* 0x0000000600047c02 */ /* 0x000fe40008000f00 */
[----:B------:R-:W-:Y:S01]  /*02f0*/  MOV R5, UR7 ;  /* 0x0000000700057c02 */ /* 0x000fe20008000f00 */
[----:B------:R-:W-:-:S04]  /*0300*/  IMAD.WIDE R2, R14, 0x4, R2 ;  /* 0x000000040e027825 */ /* 0x000fc800078e0202 */
[----:B------:R-:W-:Y:S01]  /*0310*/  IMAD.WIDE R4, R6, 0x4, R4 ;  /* 0x0000000406047825 */ /* 0x000fe200078e0204 */
[----:B------:R-:W2:Y:S04]  /*0320*/  LDG.E R22, desc[UR12][R2.64+-0x20] ;  /* 0xffffe00c02167981 */ /* 0x000ea8000c1e1900 */
[----:B------:R-:W2:Y:S04]  /*0330*/  LDG.E R21, desc[UR12][R4.64+-0x20] ;  /* 0xffffe00c04157981 */ /* 0x000ea8000c1e1900 */
[----:B------:R-:W3:Y:S04]  /*0340*/  LDG.E R26, desc[UR12][R2.64+-0x1c] ;  /* 0xffffe40c021a7981 */ /* 0x000ee8000c1e1900 */
[----:B------:R-:W3:Y:S04]  /*0350*/  LDG.E R27, desc[UR12][R4.64+-0x1c] ;  /* 0xffffe40c041b7981 */ /* 0x000ee8000c1e1900 */
[----:B------:R-:W4:Y:S04]  /*0360*/  LDG.E R19, desc[UR12][R2.64+-0x18] ;  /* 0xffffe80c02137981 */ /* 0x000f28000c1e1900 */
[----:B------:R-:W4:Y:S04]  /*0370*/  LDG.E R20, desc[UR12][R4.64+-0x18] ;  /* 0xffffe80c04147981 */ /* 0x000f28000c1e1900 */
[----:B------:R-:W5:Y:S04]  /*0380*/  LDG.E R17, desc[UR12][R2.64+-0x14] ;  /* 0xffffec0c02117981 */ /* 0x000f68000c1e1900 */
[----:B------:R-:W5:Y:S04]  /*0390*/  LDG.E R18, desc[UR12][R4.64+-0x14] ;  /* 0xffffec0c04127981 */ /* 0x000f68000c1e1900 */
[----:B------:R-:W5:Y:S04]  /*03a0*/  LDG.E R16, desc[UR12][R2.64+-0x10] ;  /* 0xfffff00c02107981 */ /* 0x000f68000c1e1900 */
[----:B------:R-:W5:Y:S04]  /*03b0*/  LDG.E R25, desc[UR12][R4.64+-0x10] ;  /* 0xfffff00c04197981 */ /* 0x000f68000c1e1900 */
[----:B------:R-:W5:Y:S04]  /*03c0*/  LDG.E R23, desc[UR12][R2.64+-0xc] ;  /* 0xfffff40c02177981 */ /* 0x000f68000c1e1900 */
[----:B------:R-:W5:Y:S04]  /*03d0*/  LDG.E R24, desc[UR12][R4.64+-0xc] ;  /* 0xfffff40c04187981 */ /* 0x000f68000c1e1900 */
[----:B------:R-:W5:Y:S01]  /*03e0*/  LDG.E R28, desc[UR12][R4.64+0x18] ;  /* 0x0000180c041c7981 */ /* 0x000f62000c1e1900 */
[----:B--2---:R-:W-:-:S03]  /*03f0*/  FFMA R21, R22, R21, R15 ;  /* 0x0000001516157223 */ /* 0x004fc6000000000f */
[----:B------:R-:W2:Y:S01]  /*0400*/  LDG.E R22, desc[UR12][R4.64+-0x8] ;  /* 0xfffff80c04167981 */ /* 0x000ea2000c1e1900 */
[----:B---3--:R-:W-:-:S03]  /*0410*/  FFMA R26, R26, R27, R21 ;  /* 0x0000001b1a1a7223 */ /* 0x008fc60000000015 */
[----:B------:R-:W2:Y:S04]  /*0420*/  LDG.E R21, desc[UR12][R2.64+-0x8] ;  /* 0xfffff80c02157981 */ /* 0x000ea8000c1e1900 */
[----:B------:R-:W3:Y:S01]  /*0430*/  LDG.E R27, desc[UR12][R4.64+0x1c] ;  /* 0x00001c0c041b7981 */ /* 0x000ee2000c1e1900 */
[----:B----4-:R-:W-:-:S03]  /*0440*/  FFMA R26, R19, R20, R26 ;  /* 0x00000014131a7223 */ /* 0x010fc6000000001a */
[----:B------:R-:W4:Y:S04]  /*0450*/  LDG.E R19, desc[UR12][R2.64+-0x4] ;  /* 0xfffffc0c02137981 */ /* 0x000f28000c1e1900 */
[----:B------:R-:W4:Y:S01]  /*0460*/  LDG.E R20, desc[UR12][R4.64+-0x4] ;  /* 0xfffffc0c04147981 */ /* 0x000f22000c1e1900 */
[----:B-----5:R-:W-:-:S03]  /*0470*/  FFMA R15, R17, R18, R26 ;  /* 0x00000012110f7223 */ /* 0x020fc6000000001a */
[----:B------:R-:W5:Y:S04]  /*0480*/  LDG.E R17, desc[UR12][R2.64] ;  /* 0x0000000c02117981 */ /* 0x000f68000c1e1900 */
[----:B------:R-:W5:Y:S01]  /*0490*/  LDG.E R18, desc[UR12][R4.64] ;  /* 0x0000000c04127981 */ /* 0x000f62000c1e1900 */
[----:B------:R-:W-:-:S03]  /*04a0*/  FFMA R26, R16, R25, R15 ;  /* 0x00000019101a7223 */ /* 0x000fc6000000000f */
[----:B------:R-:W3:Y:S04]  /*04b0*/  LDG.E R16, desc[UR12][R2.64+0x4] ;  /* 0x0000040c02107981 */ /* 0x000ee8000c1e1900 */
[----:B------:R-:W3:Y:S01]  /*04c0*/  LDG.E R15, desc[UR12][R4.64+0x4] ;  /* 0x0000040c040f7981 */ /* 0x000ee2000c1e1900 */
[----:B------:R-:W-:-:S03]  /*04d0*/  FFMA R26, R23, R24, R26 ;  /* 0x00000018171a7223 */ /* 0x000fc6000000001a */
[----:B------:R-:W3:Y:S04]  /*04e0*/  LDG.E R23, desc[UR12][R2.64+0x8] ;  /* 0x0000080c02177981 */ /* 0x000ee8000c1e1900 */
[----:B------:R-:W3:Y:S04]  /*04f0*/  LDG.E R24, desc[UR12][R4.64+0x8] ;  /* 0x0000080c04187981 */ /* 0x000ee8000c1e1900 */
[----:B------:R-:W3:Y:S01]  /*0500*/  LDG.E R25, desc[UR12][R4.64+0x14] ;  /* 0x0000140c04197981 */ /* 0x000ee2000c1e1900 */
[----:B--2---:R-:W-:-:S03]  /*0510*/  FFMA R26, R21, R22, R26 ;  /* 0x00000016151a7223 */ /* 0x004fc6000000001a */
[----:B------:R-:W2:Y:S04]  /*0520*/  LDG.E R21, desc[UR12][R2.64+0xc] ;  /* 0x00000c0c02157981 */ /* 0x000ea8000c1e1900 */
[----:B------:R-:W2:Y:S01]  /*0530*/  LDG.E R22, desc[UR12][R4.64+0xc] ;  /* 0x00000c0c04167981 */ /* 0x000ea2000c1e1900 */
[----:B----4-:R-:W-:-:S03]  /*0540*/  FFMA R26, R19, R20, R26 ;  /* 0x00000014131a7223 */ /* 0x010fc6000000001a */
[----:B------:R-:W4:Y:S04]  /*0550*/  LDG.E R19, desc[UR12][R2.64+0x10] ;  /* 0x0000100c02137981 */ /* 0x000f28000c1e1900 */
[----:B------:R-:W4:Y:S01]  /*0560*/  LDG.E R20, desc[UR12][R4.64+0x10] ;  /* 0x0000100c04147981 */ /* 0x000f22000c1e1900 */
[----:B-----5:R-:W-:-:S03]  /*0570*/  FFMA R29, R17, R18, R26 ;  /* 0x00000012111d7223 */ /* 0x020fc6000000001a */
[----:B------:R-:W5:Y:S04]  /*0580*/  LDG.E R18, desc[UR12][R2.64+0x14] ;  /* 0x0000140c02127981 */ /* 0x000f68000c1e1900 */
[----:B------:R-:W5:Y:S04]  /*0590*/  LDG.E R17, desc[UR12][R2.64+0x18] ;  /* 0x0000180c02117981 */ /* 0x000f68000c1e1900 */
[----:B------:R-:W5:Y:S01]  /*05a0*/  LDG.E R26, desc[UR12][R2.64+0x1c] ;  /* 0x00001c0c021a7981 */ /* 0x000f62000c1e1900 */
[----:B---3--:R-:W-:Y:S01]  /*05b0*/  FFMA R16, R16, R15, R29 ;  /* 0x0000000f10107223 */ /* 0x008fe2000000001d */
[----:B------:R-:W-:-:S03]  /*05c0*/  IADD3 R13, PT, PT, R13, 0x10, RZ ;  /* 0x000000100d0d7810 */ /* 0x000fc60007ffe0ff */
[----:B------:R-:W-:Y:S01]  /*05d0*/  FFMA R16, R23, R24, R16 ;  /* 0x0000001817107223 */ /* 0x000fe20000000010 */
[----:B------:R-:W-:Y:S02]  /*05e0*/  ISETP.NE.AND P1, PT, R13, RZ, PT ;  /* 0x000000ff0d00720c */ /* 0x000fe40003f25270 */
[----:B------:R-:W-:Y:S02]  /*05f0*/  IADD3 R14, PT, PT, R14, 0x10, RZ ;  /* 0x000000100e0e7810 */ /* 0x000fe40007ffe0ff */
[----:B------:R-:W-:Y:S01]  /*0600*/  IADD3 R6, PT, PT, R6, 0x10, RZ ;  /* 0x0000001006067810 */ /* 0x000fe20007ffe0ff */
[----:B--2---:R-:W-:-:S04]  /*0610*/  FFMA R16, R21, R22, R16 ;  /* 0x0000001615107223 */ /* 0x004fc80000000010 */
[----:B----4-:R-:W-:-:S04]  /*0620*/  FFMA R19, R19, R20, R16 ;  /* 0x0000001413137223 */ /* 0x010fc80000000010 */
[----:B-----5:R-:W-:-:S04]  /*0630*/  FFMA R18, R18, R25, R19 ;  /* 0x0000001912127223 */ /* 0x020fc80000000013 */
[----:B------:R-:W-:-:S04]  /*0640*/  FFMA R17, R17, R28, R18 ;  /* 0x0000001c11117223 */ /* 0x000fc80000000012 */
[----:B------:R-:W-:Y:S01]  /*0650*/  FFMA R15, R26, R27, R17 ;  /* 0x0000001b1a0f7223 */ /* 0x000fe20000000011 */
[----:B------:R-:W-:Y:S06]  /*0660*/  @P1 BRA `(.L_x_3) ;  /* 0xfffffffc00141947 */ /* 0x000fec000383ffff */
.L_x_2:
[----:B------:R-:W-:-:S09]  /*0670*/  UISETP.NE.AND UP0, UPT, UR10, URZ, UPT ;  /* 0x000000ff0a00728c */ /* 0x000fd2000bf05270 */
[----:B------:R-:W-:Y:S05]  /*0680*/  BRA.U !UP0, `(.L_x_4) ;  /* 0x0000000508387547 */ /* 0x000fea000b800000 */
[----:B------:R-:W-:Y:S02]  /*0690*/  UIADD3 UR11, UPT, UPT, UR10, -0x1, URZ ;  /* 0xffffffff0a0b7890 */ /* 0x000fe4000fffe0ff */
[----:B------:R-:W-:Y:S02]  /*06a0*/  UISETP.NE.AND UP1, UPT, UR5, URZ, UPT ;  /* 0x000000ff0500728c */ /* 0x000fe4000bf25270 */
[----:B------:R-:W-:-:S09]  /*06b0*/  UISETP.GE.U32.AND UP0, UPT, UR11, 0x7, UPT ;  /* 0x000000070b00788c */ /* 0x000fd2000bf06070 */
[----:B------:R-:W-:Y:S05]  /*06c0*/  BRA.U !UP0, `(.L_x_5) ;  /* 0x00000001087c7547 */ /* 0x000fea000b800000 */
[----:B------:R-:W0:Y:S01]  /*06d0*/  LDC.64 R2, c[0x0][0x380] ;  /* 0x0000e000ff027b82 */ /* 0x000e220000000a00 */
[-C--:B------:R-:W-:Y:S02]  /*06e0*/  IADD3 R13, PT, PT, R10, R12.reuse, RZ ;  /* 0x0000000c0a0d7210 */ /* 0x080fe40007ffe0ff */
[----:B------:R-:W-:-:S05]  /*06f0*/  IADD3 R17, PT, PT, R11, R12, RZ ;  /* 0x0000000c0b117210 */ /* 0x000fca0007ffe0ff */
[----:B------:R-:W1:Y:S01]  /*0700*/  LDC.64 R4, c[0x0][0x388] ;  /* 0x0000e200ff047b82 */ /* 0x000e620000000a00 */
[----:B0-----:R-:W-:-:S05]  /*0710*/  IMAD.WIDE R2, R13, 0x4, R2 ;  /* 0x000000040d027825 */ /* 0x001fca00078e0202 */
[----:B------:R-:W2:Y:S01]  /*0720*/  LDG.E R24, desc[UR12][R2.64] ;  /* 0x0000000c02187981 */ /* 0x000ea2000c1e1900 */
[----:B-1----:R-:W-:-:S03]  /*0730*/  IMAD.WIDE R4, R17, 0x4, R4 ;  /* 0x0000000411047825 */ /* 0x002fc600078e0204 */
[----:B------:R-:W3:Y:S04]  /*0740*/  LDG.E R27, desc[UR12][R2.64+0x4] ;  /* 0x0000040c021b7981 */ /* 0x000ee8000c1e1900 */
[----:B------:R-:W2:Y:S04]  /*0750*/  LDG.E R26, desc[UR12][R4.64] ;  /* 0x0000000c041a7981 */ /* 0x000ea8000c1e1900 */
        /* <DEDUP_REMOVED lines=12> */
[----:B------:R-:W5:Y:S01]  /*0820*/  LDG.E R25, desc[UR12][R4.64+0x1c] ;  /* 0x00001c0c04197981 */ /* 0x000f62000c1e1900 */
[----:B------:R-:W-:Y:S01]  /*0830*/  IADD3 R12, PT, PT, R12, 0x8, RZ ;  /* 0x000000080c0c7810 */ /* 0x000fe20007ffe0ff */
[----:B--2---:R-:W-:-:S04]  /*0840*/  FFMA R24, R24, R26, R15 ;  /* 0x0000001a18187223 */ /* 0x004fc8000000000f */
[----:B---3--:R-:W-:-:S04]  /*0850*/  FFMA R27, R27, R28, R24 ;  /* 0x0000001c1b1b7223 */ /* 0x008fc80000000018 */
[----:B----4-:R-:W-:-:S04]  /*0860*/  FFMA R21, R20, R21, R27 ;  /* 0x0000001514157223 */ /* 0x010fc8000000001b */
[----:B-----5:R-:W-:-:S04]  /*0870*/  FFMA R19, R18, R19, R21 ;  /* 0x0000001312137223 */ /* 0x020fc80000000015 */
[----:B------:R-:W-:-:S04]  /*0880*/  FFMA R16, R16, R17, R19 ;  /* 0x0000001110107223 */ /* 0x000fc80000000013 */
[----:B------:R-:W-:-:S04]  /*0890*/  FFMA R13, R13, R14, R16 ;  /* 0x0000000e0d0d7223 */ /* 0x000fc80000000010 */
[----:B------:R-:W-:-:S04]  /*08a0*/  FFMA R13, R6, R23, R13 ;  /* 0x00000017060d7223 */ /* 0x000fc8000000000d */
[----:B------:R-:W-:-:S07]  /*08b0*/  FFMA R15, R22, R25, R13 ;  /* 0x00000019160f7223 */ /* 0x000fce000000000d */
.L_x_5:
[----:B------:R-:W-:Y:S05]  /*08c0*/  BRA.U !UP1, `(.L_x_4) ;  /* 0x0000000109a87547 */ /* 0x000fea000b800000 */
[----:B------:R-:W-:Y:S01]  /*08d0*/  UIADD3 UR11, UPT, UPT, UR5, -0x1, URZ ;  /* 0xffffffff050b7890 */ /* 0x000fe2000fffe0ff */
[----:B------:R-:W-:-:S03]  /*08e0*/  LOP3.LUT P1, R9, R9, 0x3, RZ, 0xc0, !PT ;  /* 0x0000000309097812 */ /* 0x000fc6000782c0ff */
        /* <DEDUP_REMOVED lines=11> */
[----:B------:R-:W4:Y:S04]  /*09a0*/  LDG.E R17, desc[UR12][R2.64+0x4] ;  /* 0x0000040c02117981 */ /* 0x000f28000c1e1900 */
[----:B------:R-:W4:Y:S04]  /*09b0*/  LDG.E R14, desc[UR12][R4.64+0x4] ;  /* 0x0000040c040e7981 */ /* 0x000f28000c1e1900 */
[----:B------:R-:W3:Y:S04]  /*09c0*/  LDG.E R16, desc[UR12][R4.64+0x8] ;  /* 0x0000080c04107981 */ /* 0x000ee8000c1e1900 */
[----:B------:R-:W5:Y:S04]  /*09d0*/  LDG.E R21, desc[UR12][R2.64+0xc] ;  /* 0x00000c0c02157981 */ /* 0x000f68000c1e1900 */
[----:B------:R-:W5:Y:S01]  /*09e0*/  LDG.E R18, desc[UR12][R4.64+0xc] ;  /* 0x00000c0c04127981 */ /* 0x000f62000c1e1900 */
[----:B------:R-:W-:Y:S01]  /*09f0*/  IADD3 R12, PT, PT, R12, 0x4, RZ ;  /* 0x000000040c0c7810 */ /* 0x000fe20007ffe0ff */
[----:B--2---:R-:W-:-:S04]  /*0a00*/  FFMA R6, R6, R13, R15 ;  /* 0x0000000d06067223 */ /* 0x004fc8000000000f */
[----:B----4-:R-:W-:-:S04]  /*0a10*/  FFMA R6, R17, R14, R6 ;  /* 0x0000000e11067223 */ /* 0x010fc80000000006 */
[----:B---3--:R-:W-:-:S04]  /*0a20*/  FFMA R6, R19, R16, R6 ;  /* 0x0000001013067223 */ /* 0x008fc80000000006 */
[----:B-----5:R-:W-:-:S07]  /*0a30*/  FFMA R15, R21, R18, R6 ;  /* 0x00000012150f7223 */ /* 0x020fce0000000006 */
.L_x_6:
[----:B------:R-:W-:Y:S05]  /*0a40*/  @!P1 BRA `(.L_x_4) ;  /* 0x0000000000489947 */ /* 0x000fea0003800000 */
[----:B------:R-:W0:Y:S01]  /*0a50*/  LDC.64 R2, c[0x0][0x380] ;  /* 0x0000e000ff027b82 */ /* 0x000e220000000a00 */
[-C--:B------:R-:W-:Y:S02]  /*0a60*/  IADD3 R13, PT, PT, R10, R12.reuse, RZ ;  /* 0x0000000c0a0d7210 */ /* 0x080fe40007ffe0ff */
[----:B------:R-:W-:-:S05]  /*0a70*/  IADD3 R11, PT, PT, R11, R12, RZ ;  /* 0x0000000c0b0b7210 */ /* 0x000fca0007ffe0ff */
[----:B------:R-:W1:Y:S01]  /*0a80*/  LDC.64 R4, c[0x0][0x388] ;  /* 0x0000e200ff047b82 */ /* 0x000e620000000a00 */
[----:B0-----:R-:W-:-:S05]  /*0a90*/  IMAD.WIDE R2, R13, 0x4, R2 ;  /* 0x000000040d027825 */ /* 0x001fca00078e0202 */
[----:B------:R-:W2:Y:S01]  /*0aa0*/  LDG.E R6, desc[UR12][R2.64] ;  /* 0x0000000c02067981 */ /* 0x000ea2000c1e1900 */
[----:B-1----:R-:W-:-:S05]  /*0ab0*/  IMAD.WIDE R4, R11, 0x4, R4 ;  /* 0x000000040b047825 */ /* 0x002fca00078e0204 */
[----:B------:R-:W2:Y:S01]  /*0ac0*/  LDG.E R10, desc[UR12][R4.64] ;  /* 0x0000000c040a7981 */ /* 0x000ea2000c1e1900 */
[----:B------:R-:W-:Y:S01]  /*0ad0*/  ISETP.NE.AND P1, PT, R9, 0x1, PT ;  /* 0x000000010900780c */ /* 0x000fe20003f25270 */
[----:B--2---:R-:W-:-:S12]  /*0ae0*/  FFMA R15, R6, R10, R15 ;  /* 0x0000000a060f7223 */ /* 0x004fd8000000000f */
[----:B------:R-:W-:Y:S05]  /*0af0*/  @!P1 BRA `(.L_x_4) ;  /* 0x00000000001c9947 */ /* 0x000fea0003800000 */
[----:B------:R-:W-:Y:S01]  /*0b00*/  ISETP.NE.AND P1, PT, R9, 0x2, PT ;  /* 0x000000020900780c */ /* 0x000fe20003f25270 */
[----:B------:R-:W2:Y:S04]  /*0b10*/  LDG.E R6, desc[UR12][R2.64+0x4] ;  /* 0x0000040c02067981 */ /* 0x000ea8000c1e1900 */
[----:B------:R-:W2:Y:S08]  /*0b20*/  LDG.E R9, desc[UR12][R4.64+0x4] ;  /* 0x0000040c04097981 */ /* 0x000eb0000c1e1900 */
[----:B------:R-:W3:Y:S04]  /*0b30*/  @P1 LDG.E R10, desc[UR12][R2.64+0x8] ;  /* 0x0000080c020a1981 */ /* 0x000ee8000c1e1900 */
[----:B------:R-:W3:Y:S01]  /*0b40*/  @P1 LDG.E R11, desc[UR12][R4.64+0x8] ;  /* 0x0000080c040b1981 */ /* 0x000ee2000c1e1900 */
[----:B--2---:R-:W-:-:S04]  /*0b50*/  FFMA R15, R6, R9, R15 ;  /* 0x00000009060f7223 */ /* 0x004fc8000000000f */
[----:B---3--:R-:W-:-:S07]  /*0b60*/  @P1 FFMA R15, R10, R11, R15 ;  /* 0x0000000b0a0f1223 */ /* 0x008fce000000000f */
.L_x_4:
[----:B------:R-:W-:Y:S05]  /*0b70*/  @P0 BRA `(.L_x_7) ;  /* 0xfffffff400940947 */ /* 0x000fea000383ffff */
[----:B------:R-:W0:Y:S08]  /*0b80*/  LDC.64 R4, c[0x0][0x3a8] ;  /* 0x0000ea00ff047b82 */ /* 0x000e300000000a00 */
[----:B------:R-:W1:Y:S08]  /*0b90*/  LDC R6, c[0x0][0x3a4] ;  /* 0x0000e900ff067b82 */ /* 0x000e700000000800 */
[----:B------:R-:W2:Y:S01]  /*0ba0*/  LDC.64 R2, c[0x0][0x390] ;  /* 0x0000e400ff027b82 */ /* 0x000ea20000000a00 */
[----:B0-----:R-:W-:Y:S01]  /*0bb0*/  IMAD R4, R4, UR4, R7 ;  /* 0x0000000404047c24 */ /* 0x001fe2000f8e0207 */
[----:B------:R-:W-:-:S03]  /*0bc0*/  UIADD3 UR4, UPT, UPT, UR4, 0x1, URZ ;  /* 0x0000000104047890 */ /* 0x000fc6000fffe0ff */
[----:B------:R-:W-:-:S03]  /*0bd0*/  IMAD R5, R4, R5, R0 ;  /* 0x0000000504057224 */ /* 0x000fc600078e0200 */
[----:B-1----:R-:W-:Y:S01]  /*0be0*/  ISETP.NE.AND P0, PT, R6, UR4, PT ;  /* 0x0000000406007c0c */ /* 0x002fe2000bf05270 */
[----:B--2---:R-:W-:-:S05]  /*0bf0*/  IMAD.WIDE R2, R5, 0x4, R2 ;  /* 0x0000000405027825 */ /* 0x004fca00078e0202 */
[----:B------:R0:W-:Y:S07]  /*0c00*/  STG.E desc[UR12][R2.64], R15 ;  /* 0x0000000f02007986 */ /* 0x0001ee000c10190c */
[----:B------:R-:W-:Y:S05]  /*0c10*/  @!P0 EXIT ;  /* 0x000000000000894d */ /* 0x000fea0003800000 */
[----:B------:R-:W-:Y:S05]  /*0c20*/  BRA `(.L_x_8) ;  /* 0xfffffff400607947 */ /* 0x000fea000383ffff */
.L_x_1:
[C---:B------:R-:W-:Y:S01]  /*0c30*/  ISETP.GE.U32.AND P1, PT, R2.reuse, 0x8, PT ;  /* 0x000000080200780c */ /* 0x040fe20003f26070 */
[----:B------:R-:W-:Y:S01]  /*0c40*/  HFMA2 R4, -RZ, RZ, 0, 0 ;  /* 0x00000000ff047431 */ /* 0x000fe200000001ff */
[----:B------:R-:W-:-:S04]  /*0c50*/  LOP3.LUT R6, R2, 0x7, RZ, 0xc0, !PT ;  /* 0x0000000702067812 */ /* 0x000fc800078ec0ff */
[----:B------:R-:W-:-:S07]  /*0c60*/  ISETP.NE.AND P0, PT, R6, RZ, PT ;  /* 0x000000ff0600720c */ /* 0x000fce0003f05270 */
[----:B------:R-:W-:Y:S06]  /*0c70*/  @!P1 BRA `(.L_x_9) ;  /* 0x0000000000989947 */ /* 0x000fec0003800000 */
[----:B------:R-:W0:Y:S01]  /*0c80*/  LDC.64 R8, c[0x0][0x390] ;  /* 0x0000e400ff087b82 */ /* 0x000e220000000a00 */
[----:B------:R-:W-:Y:S02]  /*0c90*/  LOP3.LUT R4, R2, 0x7ffffff8, RZ, 0xc0, !PT ;  /* 0x7ffffff802047812 */ /* 0x000fe400078ec0ff */
[----:B------:R-:W-:-:S07]  /*0ca0*/  MOV R3, RZ ;  /* 0x000000ff00037202 */ /* 0x000fce0000000f00 */
.L_x_10:
[C---:B------:R-:W-:Y:S01]  /*0cb0*/  IMAD R5, R3.reuse, UR6, R7 ;  /* 0x0000000603057c24 */ /* 0x040fe2000f8e0207 */
[----:B------:R-:W-:-:S03]  /*0cc0*/  IADD3 R3, PT, PT, R3, 0x8, RZ ;  /* 0x0000000803037810 */ /* 0x000fc60007ffe0ff */
[C---:B--2---:R-:W-:Y:S01]  /*0cd0*/  IMAD R11, R5.reuse, UR7, R0 ;  /* 0x00000007050b7c24 */ /* 0x044fe2000f8e0200 */
[----:B------:R-:W-:Y:S02]  /*0ce0*/  IADD3 R13, PT, PT, R5, UR6, RZ ;  /* 0x00000006050d7c10 */ /* 0x000fe4000fffe0ff */
[----:B------:R-:W-:Y:S01]  /*0cf0*/  ISETP.NE.AND P1, PT, R3, R4, PT ;  /* 0x000000040300720c */ /* 0x000fe20003f25270 */
[----:B0-----:R-:W-:Y:S01]  /*0d00*/  IMAD.WIDE R10, R11, 0x4, R8 ;  /* 0x000000040b0a7825 */ /* 0x001fe200078e0208 */
[----:B------:R-:W-:-:S03]  /*0d10*/  IADD3 R15, PT, PT, R13, UR6, RZ ;  /* 0x000000060d0f7c10 */ /* 0x000fc6000fffe0ff */
[--C-:B------:R-:W-:Y:S01]  /*0d20*/  IMAD R17, R13, UR7, R0.reuse ;  /* 0x000000070d117c24 */ /* 0x100fe2000f8e0200 */
[C---:B------:R-:W-:Y:S01]  /*0d30*/  IADD3 R19, PT, PT, R15.reuse, UR6, RZ ;  /* 0x000000060f137c10 */ /* 0x040fe2000fffe0ff */
[----:B------:R-:W-:Y:S01]  /*0d40*/  IMAD R15, R15, UR7, R0 ;  /* 0x000000070f0f7c24 */ /* 0x000fe2000f8e0200 */
[----:B------:R0:W-:Y:S01]  /*0d50*/  STG.E desc[UR12][R10.64], RZ ;  /* 0x000000ff0a007986 */ /* 0x0001e2000c10190c */
[----:B------:R-:W-:Y:S01]  /*0d60*/  IMAD.WIDE R16, R17, 0x4, R8 ;  /* 0x0000000411107825 */ /* 0x000fe200078e0208 */
        /* <DEDUP_REMOVED lines=11> */
[----:B------:R-:W-:-:S04]  /*0e20*/  IMAD.WIDE R12, R13, 0x4, R8 ;  /* 0x000000040d0c7825 */ /* 0x000fc800078e0208 */
[----:B------:R-:W-:Y:S01]  /*0e30*/  IMAD R21, R25, UR7, R0 ;  /* 0x0000000719157c24 */ /* 0x000fe2000f8e0200 */
[----:B------:R2:W-:Y:S01]  /*0e40*/  STG.E desc[UR12][R12.64], RZ ;  /* 0x000000ff0c007986 */ /* 0x0005e2000c10190c */
[----:B0-----:R-:W-:-:S04]  /*0e50*/  IMAD.WIDE R10, R5, 0x4, R8 ;  /* 0x00000004050a7825 */ /* 0x001fc800078e0208 */
[--C-:B------:R-:W-:Y:S01]  /*0e60*/  IMAD.WIDE R18, R19, 0x4, R8.reuse ;  /* 0x0000000413127825 */ /* 0x100fe200078e0208 */
[----:B------:R2:W-:Y:S03]  /*0e70*/  STG.E desc[UR12][R10.64], RZ ;  /* 0x000000ff0a007986 */ /* 0x0005e6000c10190c */
[--C-:B-1----:R-:W-:Y:S01]  /*0e80*/  IMAD.WIDE R16, R23, 0x4, R8.reuse ;  /* 0x0000000417107825 */ /* 0x102fe200078e0208 */
[----:B------:R2:W-:Y:S03]  /*0e90*/  STG.E desc[UR12][R18.64], RZ ;  /* 0x000000ff12007986 */ /* 0x0005e6000c10190c */
[----:B------:R-:W-:Y:S01]  /*0ea0*/  IMAD.WIDE R20, R21, 0x4, R8 ;  /* 0x0000000415147825 */ /* 0x000fe200078e0208 */
[----:B------:R2:W-:Y:S04]  /*0eb0*/  STG.E desc[UR12][R16.64], RZ ;  /* 0x000000ff10007986 */ /* 0x0005e8000c10190c */
[----:B------:R2:W-:Y:S01]  /*0ec0*/  STG.E desc[UR12][R20.64], RZ ;  /* 0x000000ff14007986 */ /* 0x0005e2000c10190c */
[----:B------:R-:W-:Y:S05]  /*0ed0*/  @P1 BRA `(.L_x_10) ;  /* 0xfffffffc00741947 */ /* 0x000fea000383ffff */
.L_x_9:
[----:B------:R-:W-:Y:S05]  /*0ee0*/  @!P0 EXIT ;  /* 0x000000000000894d */ /* 0x000fea0003800000 */
[----:B------:R-:W-:Y:S02]  /*0ef0*/  ISETP.GE.U32.AND P0, PT, R6, 0x4, PT ;  /* 0x000000040600780c */ /* 0x000fe40003f06070 */
[----:B--2---:R-:W-:-:S04]  /*0f00*/  LOP3.LUT R16, R2, 0x3, RZ, 0xc0, !PT ;  /* 0x0000000302107812 */ /* 0x004fc800078ec0ff */
[----:B------:R-:W-:-:S07]  /*0f10*/  ISETP.NE.AND P1, PT, R16, RZ, PT ;  /* 0x000000ff1000720c */ /* 0x000fce0003f25270 */
[----:B------:R-:W-:Y:S06]  /*0f20*/  @!P0 BRA `(.L_x_11) ;  /* 0x0000000000488947 */ /* 0x000fec0003800000 */
[----:B------:R-:W0:Y:S01]  /*0f30*/  LDC.64 R8, c[0x0][0x390] ;  /* 0x0000e400ff087b82 */ /* 0x000e220000000a00 */
[C---:B------:R-:W-:Y:S01]  /*0f40*/  IMAD R3, R4.reuse, UR6, R7 ;  /* 0x0000000604037c24 */ /* 0x040fe2000f8e0207 */
[----:B------:R-:W-:-:S03]  /*0f50*/  IADD3 R4, PT, PT, R4, 0x4, RZ ;  /* 0x0000000404047810 */ /* 0x000fc60007ffe0ff */
[C---:B------:R-:W-:Y:S01]  /*0f60*/  IMAD R11, R3.reuse, UR7, R0 ;  /* 0x00000007030b7c24 */ /* 0x040fe2000f8e0200 */
[----:B------:R-:W-:-:S04]  /*0f70*/  IADD3 R5, PT, PT, R3, UR6, RZ ;  /* 0x0000000603057c10 */ /* 0x000fc8000fffe0ff */
[C---:B------:R-:W-:Y:S01]  /*0f80*/  IADD3 R15, PT, PT, R5.reuse, UR6, RZ ;  /* 0x00000006050f7c10 */ /* 0x040fe2000fffe0ff */
[----:B------:R-:W-:-:S03]  /*0f90*/  IMAD R13, R5, UR7, R0 ;  /* 0x00000007050d7c24 */ /* 0x000fc6000f8e0200 */
[C---:B------:R-:W-:Y:S01]  /*0fa0*/  IADD3 R17, PT, PT, R15.reuse, UR6, RZ ;  /* 0x000000060f117c10 */ /* 0x040fe2000fffe0ff */
[----:B------:R-:W-:-:S04]  /*0fb0*/  IMAD R15, R15, UR7, R0 ;  /* 0x000000070f0f7c24 */ /* 0x000fc8000f8e0200 */
[----:B------:R-:W-:Y:S02]  /*0fc0*/  IMAD R17, R17, UR7, R0 ;  /* 0x0000000711117c24 */ /* 0x000fe4000f8e0200 */
[----:B0-----:R-:W-:-:S04]  /*0fd0*/  IMAD.WIDE R10, R11, 0x4, R8 ;  /* 0x000000040b0a7825 */ /* 0x001fc800078e0208 */
[--C-:B------:R-:W-:Y:S01]  /*0fe0*/  IMAD.WIDE R12, R13, 0x4, R8.reuse ;  /* 0x000000040d0c7825 */ /* 0x100fe200078e0208 */
[----:B------:R0:W-:Y:S03]  /*0ff0*/  STG.E desc[UR12][R10.64], RZ ;  /* 0x000000ff0a007986 */ /* 0x0001e6000c10190c */
[--C-:B------:R-:W-:Y:S01]  /*1000*/  IMAD.WIDE R14, R15, 0x4, R8.reuse ;  /* 0x000000040f0e7825 */ /* 0x100fe200078e0208 */
[----:B------:R0:W-:Y:S03]  /*1010*/  STG.E desc[UR12][R12.64], RZ ;  /* 0x000000ff0c007986 */ /* 0x0001e6000c10190c */
[----:B------:R-:W-:Y:S01]  /*1020*/  IMAD.WIDE R8, R17, 0x4, R8 ;  /* 0x0000000411087825 */ /* 0x000fe200078e0208 */
[----:B------:R0:W-:Y:S04]  /*1030*/  STG.E desc[UR12][R14.64], RZ ;  /* 0x000000ff0e007986 */ /* 0x0001e8000c10190c */
[----:B------:R0:W-:Y:S02]  /*1040*/  STG.E desc[UR12][R8.64], RZ ;  /* 0x000000ff08007986 */ /* 0x0001e4000c10190c */
.L_x_11:
[----:B------:R-:W-:Y:S05]  /*1050*/  @!P1 EXIT ;  /* 0x000000000000994d */ /* 0x000fea0003800000 */
[----:B------:R-:W-:Y:S02]  /*1060*/  ISETP.NE.AND P0, PT, R16, 0x1, PT ;  /* 0x000000011000780c */ /* 0x000fe40003f05270 */
[----:B------:R-:W-:-:S04]  /*1070*/  LOP3.LUT R2, R2, 0x1, RZ, 0xc0, !PT ;  /* 0x0000000102027812 */ /* 0x000fc800078ec0ff */
[----:B------:R-:W-:-:S07]  /*1080*/  ISETP.NE.U32.AND P1, PT, R2, 0x1, PT ;  /* 0x000000010200780c */ /* 0x000fce0003f25070 */
[----:B------:R-:W-:Y:S06]  /*1090*/  @!P0 BRA `(.L_x_12) ;  /* 0x0000000000288947 */ /* 0x000fec0003800000 */
[----:B------:R-:W1:Y:S01]  /*10a0*/  LDC.64 R2, c[0x0][0x390] ;  /* 0x0000e400ff027b82 */ /* 0x000e620000000a00 */
[C---:B------:R-:W-:Y:S01]  /*10b0*/  IMAD R5, R4.reuse, UR6, R7 ;  /* 0x0000000604057c24 */ /* 0x040fe2000f8e0207 */
[----:B------:R-:W-:-:S03]  /*10c0*/  IADD3 R4, PT, PT, R4, 0x2, RZ ;  /* 0x0000000204047810 */ /* 0x000fc60007ffe0ff */
[C---:B0-----:R-:W-:Y:S01]  /*10d0*/  IMAD R9, R5.reuse, UR7, R0 ;  /* 0x0000000705097c24 */ /* 0x041fe2000f8e0200 */
[----:B------:R-:W-:-:S05]  /*10e0*/  IADD3 R11, PT, PT, R5, UR6, RZ ;  /* 0x00000006050b7c10 */ /* 0x000fca000fffe0ff */
[----:B------:R-:W-:Y:S02]  /*10f0*/  IMAD R11, R11, UR7, R0 ;  /* 0x000000070b0b7c24 */ /* 0x000fe4000f8e0200 */
[----:B-1----:R-:W-:-:S04]  /*1100*/  IMAD.WIDE R8, R9, 0x4, R2 ;  /* 0x0000000409087825 */ /* 0x002fc800078e0202 */
[----:B------:R-:W-:Y:S01]  /*1110*/  IMAD.WIDE R2, R11, 0x4, R2 ;  /* 0x000000040b027825 */ /* 0x000fe200078e0202 */
[----:B------:R1:W-:Y:S04]  /*1120*/  STG.E desc[UR12][R8.64], RZ ;  /* 0x000000ff08007986 */ /* 0x0003e8000c10190c */
[----:B------:R1:W-:Y:S02]  /*1130*/  STG.E desc[UR12][R2.64], RZ ;  /* 0x000000ff02007986 */ /* 0x0003e4000c10190c */
.L_x_12:
[----:B------:R-:W-:Y:S05]  /*1140*/  @P1 EXIT ;  /* 0x000000000000194d */ /* 0x000fea0003800000 */
[----:B-1----:R-:W1:Y:S01]  /*1150*/  LDC.64 R2, c[0x0][0x390] ;  /* 0x0000e400ff027b82 */ /* 0x002e620000000a00 */
[----:B------:R-:W-:-:S04]  /*1160*/  IMAD R7, R4, UR6, R7 ;  /* 0x0000000604077c24 */ /* 0x000fc8000f8e0207 */
[----:B------:R-:W-:-:S04]  /*1170*/  IMAD R7, R7, UR7, R0 ;  /* 0x0000000707077c24 */ /* 0x000fc8000f8e0200 */
[----:B-1----:R-:W-:-:S05]  /*1180*/  IMAD.WIDE R2, R7, 0x4, R2 ;  /* 0x0000000407027825 */ /* 0x002fca00078e0202 */
[----:B------:R-:W-:Y:S01]  /*1190*/  STG.E desc[UR12][R2.64], RZ ;  /* 0x000000ff02007986 */ /* 0x000fe2000c10190c */
[----:B------:R-:W-:Y:S05]  /*11a0*/  EXIT ;  /* 0x000000000000794d */ /* 0x000fea0003800000 */
.L_x_13:
        /* <DEDUP_REMOVED lines=13> */
.L_x_25:


//--------------------- .text._Z15gpuMatrix2DConvPfS_S_iiiii --------------------------
	.section	.text._Z15gpuMatrix2DConvPfS_S_iiiii,"ax",@progbits
	.align	128
        .global         _Z15gpuMatrix2DConvPfS_S_iiiii
        .type           _Z15gpuMatrix2DConvPfS_S_iiiii,@function
        .size           _Z15gpuMatrix2DConvPfS_S_iiiii,(.L_x_26 - _Z15gpuMatrix2DConvPfS_S_iiiii)
        .other          _Z15gpuMatrix2DConvPfS_S_iiiii,@"STO_CUDA_ENTRY STV_DEFAULT"
_Z15gpuMatrix2DConvPfS_S_iiiii:
.text._Z15gpuMatrix2DConvPfS_S_iiiii:
[----:B------:R-:W-:Y:S01]  /*0000*/  LDC R1, c[0x0][0x37c] ;  /* 0x0000df00ff017b82 */ /* 0x000fe20000000800 */
[----:B------:R-:W0:Y:S07]  /*0010*/  S2R R3, SR_TID.X ;  /* 0x0000000000037919 */ /* 0x000e2e0000002100 */
[----:B------:R-:W1:Y:S01]  /*0020*/  LDC R7, c[0x0][0x364] ;  /* 0x0000d900ff077b82 */ /* 0x000e620000000800 */
[----:B------:R-:W2:Y:S01]  /*0030*/  LDCU UR6, c[0x0][0x3a8] ;  /* 0x00007500ff0677ac */ /* 0x000ea20008000800 */
[----:B------:R-:W1:Y:S01]  /*0040*/  S2R R2, SR_TID.Y ;  /* 0x0000000000027919 */ /* 0x000e620000002200 */
[----:B------:R-:W3:Y:S05]  /*0050*/  LDCU UR7, c[0x0][0x3a4] ;  /* 0x00007480ff0777ac */ /* 0x000eea0008000800 */
[----:B------:R-:W0:Y:S08]  /*0060*/  S2UR UR5, SR_CTAID.X ;  /* 0x00000000000579c3 */ /* 0x000e300000002500 */
[----:B------:R-:W0:Y:S08]  /*0070*/  LDC R0, c[0x0][0x360] ;  /* 0x0000d800ff007b82 */ /* 0x000e300000000800 */
[----:B------:R-:W1:Y:S01]  /*0080*/  S2UR UR4, SR_CTAID.Y ;  /* 0x00000000000479c3 */ /* 0x000e620000002600 */
[----:B0-----:R-:W-:-:S05]  /*0090*/  IMAD R0, R0, UR5, R3 ;  /* 0x0000000500007c24 */ /* 0x001fca000f8e0203 */
[----:B--2---:R-:W-:Y:S01]  /*00a0*/  ISETP.GE.AND P0, PT, R0, UR6, PT ;  /* 0x0000000600007c0c */ /* 0x004fe2000bf06270 */
[----:B-1----:R-:W-:-:S05]  /*00b0*/  IMAD R7, R7, UR4, R2 ;  /* 0x0000000407077c24 */ /* 0x002fca000f8e0202 */
[----:B---3--:R-:W-:-:S13]  /*00c0*/  ISETP.GE.OR P0, PT, R7, UR7, P0 ;  /* 0x0000000707007c0c */ /* 0x008fda0008706670 */
[----:B------:R-:W-:Y:S05]  /*00d0*/  @P0 EXIT ;  /* 0x000000000000094d */ /* 0x000fea0003800000 */
[----:B------:R-:W0:Y:S01]  /*00e0*/  LDC R9, c[0x0][0x3a0] ;  /* 0x0000e800ff097b82 */ /* 0x000e220000000800 */
[----:B------:R-:W1:Y:S01]  /*00f0*/  LDCU.64 UR10, c[0x0][0x358] ;  /* 0x00006b00ff0a77ac */ /* 0x000e620008000a00 */
[----:B------:R-:W-:Y:S01]  /*0100*/  HFMA2 R13, -RZ, RZ, 0, 0 ;  /* 0x00000000ff0d7431 */ /* 0x000fe200000001ff */
[----:B0-----:R-:W-:-:S13]  /*0110*/  ISETP.GE.AND P0, PT, R9, 0x1, PT ;  /* 0x000000010900780c */ /* 0x001fda0003f06270 */
[----:B-1----:R-:W-:Y:S05]  /*0120*/  @!P0 BRA `(.L_x_14) ;  /* 0x0000000800e08947 */ /* 0x002fea0003800000 */
[----:B------:R-:W0:Y:S01]  /*0130*/  LDCU.64 UR6, c[0x0][0x380] ;  /* 0x00007000ff0677ac */ /* 0x000e220008000a00 */
[C---:B------:R-:W-:Y:S02]  /*0140*/  LOP3.LUT R8, R9.reuse, 0x7ffffff0, RZ, 0xc0, !PT ;  /* 0x7ffffff009087812 */ /* 0x040fe400078ec0ff */
[C---:B------:R-:W-:Y:S01]  /*0150*/  LOP3.LUT R23, R9.reuse, 0xf, RZ, 0xc0, !PT ;  /* 0x0000000f09177812 */ /* 0x040fe200078ec0ff */
[----:B------:R-:W-:Y:S01]  /*0160*/  UMOV UR4, URZ ;  /* 0x000000ff00047c82 */ /* 0x000fe20008000000 */
[C---:B------:R-:W-:Y:S02]  /*0170*/  LOP3.LUT R24, R9.reuse, 0x7, RZ, 0xc0, !PT ;  /* 0x0000000709187812 */ /* 0x040fe400078ec0ff */
[----:B------:R-:W-:Y:S02]  /*0180*/  LOP3.LUT R9, R9, 0x3, RZ, 0xc0, !PT ;  /* 0x0000000309097812 */ /* 0x000fe400078ec0ff */
[----:B------:R-:W-:Y:S02]  /*0190*/  MOV R13, RZ ;  /* 0x000000ff000d7202 */ /* 0x000fe40000000f00 */
[----:B------:R-:W-:Y:S01]  /*01a0*/  IADD3 R10, PT, PT, -R8, RZ, RZ ;  /* 0x000000ff080a7210 */ /* 0x000fe20007ffe1ff */
[----:B0-----:R-:W-:-:S04]  /*01b0*/  UIADD3 UR5, UP0, UPT, UR6, 0x20, URZ ;  /* 0x0000002006057890 */ /* 0x001fc8000ff1e0ff */
[----:B------:R-:W-:-:S12]  /*01c0*/  UIADD3.X UR8, UPT, UPT, URZ, UR7, URZ, UP0, !UPT ;  /* 0x00000007ff087290 */ /* 0x000fd800087fe4ff */
.L_x_20:
[----:B------:R-:W0:Y:S01]  /*01d0*/  LDCU UR7, c[0x0][0x3a0] ;  /* 0x00007400ff0777ac */ /* 0x000e220008000800 */
[----:B------:R-:W-:Y:S01]  /*01e0*/  IADD3 R11, PT, PT, R7, UR4, RZ ;  /* 0x00000004070b7c10 */ /* 0x000fe2000fffe0ff */
[----:B------:R-:W-:Y:S01]  /*01f0*/  IMAD.MOV.U32 R6, RZ, RZ, RZ ;  /* 0x000000ffff067224 */ /* 0x000fe200078e00ff */
[----:B------:R-:W1:Y:S01]  /*0200*/  LDCU UR6, c[0x0][0x39c] ;  /* 0x00007380ff0677ac */ /* 0x000e620008000800 */
[----:B0-----:R-:W-:Y:S02]  /*0210*/  UISETP.GE.U32.AND UP1, UPT, UR7, 0x10, UPT ;  /* 0x000000100700788c */ /* 0x001fe4000bf26070 */
[----:B------:R-:W-:Y:S02]  /*0220*/  UIMAD UR12, UR4, UR7, URZ ;  /* 0x00000007040c72a4 */ /* 0x000fe4000f8e02ff */
[----:B------:R-:W-:Y:S01]  /*0230*/  UIADD3 UR4, UPT, UPT, UR4, 0x1, URZ ;  /* 0x0000000104047890 */ /* 0x000fe2000fffe0ff */
[----:B-1----:R-:W-:-:S03]  /*0240*/  IMAD R11, R11, UR6, R0 ;  /* 0x000000060b0b7c24 */ /* 0x002fc6000f8e0200 */
[----:B------:R-:W-:Y:S01]  /*0250*/  UISETP.NE.AND UP0, UPT, UR4, UR7, UPT ;  /* 0x000000070400728c */ /* 0x000fe2000bf05270 */
[----:B------:R-:W-:Y:S10]  /*0260*/  BRA.U !UP1, `(.L_x_15) ;  /* 0x0000000509107547 */ /* 0x000ff4000b800000 */
[----:B------:R-:W0:Y:S01]  /*0270*/  LDCU.64 UR6, c[0x0][0x388] ;  /* 0x00007100ff0677ac */ /* 0x000e220008000a00 */
[----:B------:R-:W-:Y:S02]  /*0280*/  MOV R6, R11 ;  /* 0x0000000b00067202 */ /* 0x000fe40000000f00 */
[----:B------:R-:W-:Y:S01]  /*0290*/  MOV R12, R10 ;  /* 0x0000000a000c7202 */ /* 0x000fe20000000f00 */
[----:B0-----:R-:W-:-:S04]  /*02a0*/  UIMAD.WIDE.U32 UR6, UR12, 0x4, UR6 ;  /* 0x000000040c0678a5 */ /* 0x001fc8000f8e0006 */
[----:B------:R-:W-:-:S04]  /*02b0*/  UIADD3 UR9, UP1, UPT, UR6, 0x20, URZ ;  /* 0x0000002006097890 */ /* 0x000fc8000ff3e0ff */
[----:B------:R-:W-:Y:S02]  /*02c0*/  UIADD3.X UR6, UPT, UPT, URZ, UR7, URZ, UP1, !UPT ;  /* 0x00000007ff067290 */ /* 0x000fe40008ffe4ff */
[----:B------:R-:W-:-:S04]  /*02d0*/  MOV R16, UR9 ;  /* 0x0000000900107c02 */ /* 0x000fc80008000f00 */
[----:B------:R-:W-:-:S07]  /*02e0*/  IMAD.U32 R17, RZ, RZ, UR6 ;  /* 0x00000006ff117e24 */ /* 0x000fce000f8e00ff */
.L_x_16:
[----:B------:R-:W-:Y:S01]  /*02f0*/  MOV R2, UR5 ;  /* 0x0000000500027c02 */ /* 0x000fe20008000f00 */
[----:B------:R-:W-:Y:S01]  /*0300*/  IMAD.MOV.U32 R5, RZ, RZ, R17 ;  /* 0x000000ffff057224 */ /* 0x000fe200078e0011 */
[----:B------:R-:W-:Y:S02]  /*0310*/  MOV R3, UR8 ;  /* 0x0000000800037c02 */ /* 0x000fe40008000f00 */
[----:B------:R-:W-:Y:S01]  /*0320*/  MOV R4, R16 ;  /* 0x0000001000047202 */ /* 0x000fe20000000f00 */
[----:B------:R-:W-:-:S04]  /*0330*/  IMAD.WIDE R2, R6, 0x4, R2 ;  /* 0x0000000406027825 */ /* 0x000fc800078e0202 */
        /* <DEDUP_REMOVED lines=11> */
[----:B------:R-:W5:Y:S01]  /*03f0*/  LDG.E R22, desc[UR10][R2.64+-0xc] ;  /* 0xfffff40a02167981 */ /* 0x000f62000c1e1900 */
[----:B--2---:R-:W-:-:S03]  /*0400*/  FFMA R19, R20, R19, R13 ;  /* 0x0000001314137223 */ /* 0x004fc6000000000d */
[----:B------:R-:W2:Y:S04]  /*0410*/  LDG.E R20, desc[UR10][R2.64+-0x8] ;  /* 0xfffff80a02147981 */ /* 0x000ea8000c1e1900 */
[----:B------:R-:W2:Y:S01]  /*0420*/  LDG.E R13, desc[UR10][R2.64+0x4] ;  /* 0x0000040a020d7981 */ /* 0x000ea2000c1e1900 */
[----:B---3--:R-:W-:-:S03]  /*0430*/  FFMA R27, R26, R27, R19 ;  /* 0x0000001b1a1b7223 */ /* 0x008fc60000000013 */
[----:B------:R-:W2:Y:S01]  /*0440*/  LDG.E R19, desc[UR10][R4.64+-0x8] ;  /* 0xfffff80a04137981 */ /* 0x000ea2000c1e1900 */
[----:B----4-:R-:W-:-:S03]  /*0450*/  FFMA R27, R18, R17, R27 ;  /* 0x00000011121b7223 */ /* 0x010fc6000000001b */
[----:B------:R-:W3:Y:S04]  /*0460*/  LDG.E R17, desc[UR10][R4.64+-0x4] ;  /* 0xfffffc0a04117981 */ /* 0x000ee8000c1e1900 */
[----:B------:R-:W3:Y:S01]  /*0470*/  LDG.E R18, desc[UR10][R2.64+-0x4] ;  /* 0xfffffc0a02127981 */ /* 0x000ee2000c1e1900 */
[----:B-----5:R-:W-:-:S03]  /*0480*/  FFMA R26, R16, R15, R27 ;  /* 0x0000000f101a7223 */ /* 0x020fc6000000001b */
[----:B------:R-:W4:Y:S04]  /*0490*/  LDG.E R16, desc[UR10][R4.64] ;  /* 0x0000000a04107981 */ /* 0x000f28000c1e1900 */
[----:B------:R-:W4:Y:S01]  /*04a0*/  LDG.E R15, desc[UR10][R2.64] ;  /* 0x0000000a020f7981 */ /* 0x000f22000c1e1900 */
[----:B------:R-:W-:-:S03]  /*04b0*/  FFMA R25, R25, R14, R26 ;  /* 0x0000000e19197223 */ /* 0x000fc6000000001a */
[----:B------:R-:W5:Y:S01]  /*04c0*/  LDG.E R14, desc[UR10][R4.64+0x4] ;  /* 0x0000040a040e7981 */ /* 0x000f62000c1e1900 */
[----:B------:R-:W-:-:S03]  /*04d0*/  FFMA R25, R22, R21, R25 ;  /* 0x0000001516197223 */ /* 0x000fc60000000019 */
[----:B------:R-:W5:Y:S04]  /*04e0*/  LDG.E R22, desc[UR10][R4.64+0x8] ;  /* 0x0000080a04167981 */ /* 0x000f68000c1e1900 */
[----:B------:R-:W5:Y:S01]  /*04f0*/  LDG.E R21, desc[UR10][R2.64+0x8] ;  /* 0x0000080a02157981 */ /* 0x000f62000c1e1900 */
[----:B--2---:R-:W-:-:S03]  /*0500*/  FFMA R25, R20, R19, R25 ;  /* 0x0000001314197223 */ /* 0x004fc60000000019 */
[----:B------:R-:W2:Y:S04]  /*0510*/  LDG.E R20, desc[UR10][R4.64+0xc] ;  /* 0x00000c0a04147981 */ /* 0x000ea8000c1e1900 */
[----:B------:R-:W2:Y:S01]  /*0520*/  LDG.E R19, desc[UR10][R2.64+0xc] ;  /* 0x00000c0a02137981 */ /* 0x000ea2000c1e1900 */
[----:B---3--:R-:W-:-:S03]  /*0530*/  FFMA R26, R18, R17, R25 ;  /* 0x00000011121a7223 */ /* 0x008fc60000000019 */
[----:B------:R-:W3:Y:S04]  /*0540*/  LDG.E R18, desc[UR10][R4.64+0x10] ;  /* 0x0000100a04127981 */ /* 0x000ee8000c1e1900 */
[----:B------:R-:W3:Y:S01]  /*0550*/  LDG.E R17, desc[UR10][R2.64+0x10] ;  /* 0x0000100a02117981 */ /* 0x000ee2000c1e1900 */
[----:B----4-:R-:W-:-:S03]  /*0560*/  FFMA R26, R15, R16, R26 ;  /* 0x000000100f1a7223 */ /* 0x010fc6000000001a */
[----:B------:R-:W4:Y:S04]  /*0570*/  LDG.E R16, desc[UR10][R4.64+0x14] ;  /* 0x0000140a04107981 */ /* 0x000f28000c1e1900 */
[----:B------:R-:W4:Y:S01]  /*0580*/  LDG.E R15, desc[UR10][R2.64+0x14] ;  /* 0x0000140a020f7981 */ /* 0x000f22000c1e1900 */
[----:B-----5:R-:W-:-:S03]  /*0590*/  FFMA R28, R13, R14, R26 ;  /* 0x0000000e0d1c7223 */ /* 0x020fc6000000001a */
[----:B------:R-:W5:Y:S04]  /*05a0*/  LDG.E R13, desc[UR10][R4.64+0x18] ;  /* 0x0000180a040d7981 */ /* 0x000f68000c1e1900 */
[----:B------:R-:W5:Y:S04]  /*05b0*/  LDG.E R14, desc[UR10][R2.64+0x18] ;  /* 0x0000180a020e7981 */ /* 0x000f68000c1e1900 */
[----:B------:R-:W5:Y:S04]  /*05c0*/  LDG.E R25, desc[UR10][R2.64+0x1c] ;  /* 0x00001c0a02197981 */ /* 0x000f68000c1e1900 */
[----:B------:R-:W5:Y:S01]  /*05d0*/  LDG.E R26, desc[UR10][R4.64+0x1c] ;  /* 0x00001c0a041a7981 */ /* 0x000f62000c1e1900 */
[----:B------:R-:W-:Y:S01]  /*05e0*/  FFMA R22, R21, R22, R28 ;  /* 0x0000001615167223 */ /* 0x000fe2000000001c */
[----:B------:R-:W-:-:S04]  /*05f0*/  IADD3 R12, PT, PT, R12, 0x10, RZ ;  /* 0x000000100c0c7810 */ /* 0x000fc80007ffe0ff */
[----:B------:R-:W-:Y:S02]  /*0600*/  ISETP.NE.AND P0, PT, R12, RZ, PT ;  /* 0x000000ff0c00720c */ /* 0x000fe40003f05270 */
[----:B------:R-:W-:Y:S01]  /*0610*/  IADD3 R6, PT, PT, R6, 0x10, RZ ;  /* 0x0000001006067810 */ /* 0x000fe20007ffe0ff */
[----:B--2---:R-:W-:-:S04]  /*0620*/  FFMA R20, R19, R20, R22 ;  /* 0x0000001413147223 */ /* 0x004fc80000000016 */
[----:B---3--:R-:W-:-:S04]  /*0630*/  FFMA R18, R17, R18, R20 ;  /* 0x0000001211127223 */ /* 0x008fc80000000014 */
[----:B----4-:R-:W-:Y:S01]  /*0640*/  FFMA R15, R15, R16, R18 ;  /* 0x000000100f0f7223 */ /* 0x010fe20000000012 */
[----:B------:R-:W-:-:S03]  /*0650*/  IADD3 R16, P1, PT, R4, 0x40, RZ ;  /* 0x0000004004107810 */ /* 0x000fc60007f3e0ff */
[----:B-----5:R-:W-:Y:S01]  /*0660*/  FFMA R14, R14, R13, R15 ;  /* 0x0000000d0e0e7223 */ /* 0x020fe2000000000f */
[----:B------:R-:W-:-:S03]  /*0670*/  IADD3.X R17, PT, PT, RZ, R5, RZ, P1, !PT ;  /* 0x00000005ff117210 */ /* 0x000fc60000ffe4ff */
[----:B------:R-:W-:Y:S01]  /*0680*/  FFMA R13, R25, R26, R14 ;  /* 0x0000001a190d7223 */ /* 0x000fe2000000000e */
[----:B------:R-:W-:Y:S06]  /*0690*/  @P0 BRA `(.L_x_16) ;  /* 0xfffffffc00140947 */ /* 0x000fec000383ffff */
[----:B------:R-:W-:-:S07]  /*06a0*/  IMAD.MOV.U32 R6, RZ, RZ, R8 ;  /* 0x000000ffff067224 */ /* 0x000fce00078e0008 */
.L_x_15:
[----:B------:R-:W-:-:S13]  /*06b0*/  ISETP.NE.AND P0, PT, R23, RZ, PT ;  /* 0x000000ff1700720c */ /* 0x000fda0003f05270 */
[----:B------:R-:W-:Y:S05]  /*06c0*/  @!P0 BRA `(.L_x_17) ;  /* 0x0000000400748947 */ /* 0x000fea0003800000 */
[----:B------:R-:W-:Y:S02]  /*06d0*/  IADD3 R2, PT, PT, R23, -0x1, RZ ;  /* 0xffffffff17027810 */ /* 0x000fe40007ffe0ff */
[----:B------:R-:W-:Y:S02]  /*06e0*/  ISETP.NE.AND P0, PT, R24, RZ, PT ;  /* 0x000000ff1800720c */ /* 0x000fe40003f05270 */
[----:B------:R-:W-:-:S13]  /*06f0*/  ISETP.GE.U32.AND P1, PT, R2, 0x7, PT ;  /* 0x000000070200780c */ /* 0x000fda0003f26070 */
[----:B------:R-:W-:Y:S05]  /*0700*/  @!P1 BRA `(.L_x_18) ;  /* 0x0000000000909947 */ /* 0x000fea0003800000 */
[----:B------:R-:W0:Y:S01]  /*0710*/  LDC.64 R18, c[0x0][0x388] ;  /* 0x0000e200ff127b82 */ /* 0x000e220000000a00 */
[----:B------:R-:W-:Y:S02]  /*0720*/  IADD3 R15, PT, PT, R6, UR12, RZ ;  /* 0x0000000c060f7c10 */ /* 0x000fe4000fffe0ff */
[----:B------:R-:W-:-:S05]  /*0730*/  IADD3 R5, PT, PT, R11, R6, RZ ;  /* 0x000000060b057210 */ /* 0x000fca0007ffe0ff */
[----:B------:R-:W1:Y:S01]  /*0740*/  LDC.64 R2, c[0x0][0x380] ;  /* 0x0000e000ff027b82 */ /* 0x000e620000000a00 */
[----:B0-----:R-:W-:-:S05]  /*0750*/  IMAD.WIDE.U32 R18, R15, 0x4, R18 ;  /* 0x000000040f127825 */ /* 0x001fca00078e0012 */
[----:B------:R-:W2:Y:S01]  /*0760*/  LDG.E R22, desc[UR10][R18.64] ;  /* 0x0000000a12167981 */ /* 0x000ea2000c1e1900 */
[----:B-1----:R-:W-:Y:S02]  /*0770*/  IMAD.WIDE R2, R5, 0x4, R2 ;  /* 0x0000000405027825 */ /* 0x002fe400078e0202 */
[----:B------:R-:W0:Y:S03]  /*0780*/  LDC.64 R4, c[0x0][0x388] ;  /* 0x0000e200ff047b82 */ /* 0x000e260000000a00 */
[----:B------:R-:W2:Y:S01]  /*0790*/  LDG.E R20, desc[UR10][R2.64] ;  /* 0x0000000a02147981 */ /* 0x000ea2000c1e1900 */
[----:B------:R-:W-:-:S03]  /*07a0*/  IADD3 R12, P1, PT, R6, UR12, RZ ;  /* 0x0000000c060c7c10 */ /* 0x000fc6000ff3e0ff */
[----:B------:R-:W3:Y:S02]  /*07b0*/  LDG.E R16, desc[UR10][R2.64+0xc] ;  /* 0x00000c0a02107981 */ /* 0x000ee4000c1e1900 */
[----:B------:R-:W-:Y:S02]  /*07c0*/  IMAD.X R14, RZ, RZ, RZ, P1 ;  /* 0x000000ffff0e7224 */ /* 0x000fe400008e06ff */
[----:B------:R-:W4:Y:S01]  /*07d0*/  LDG.E R18, desc[UR10][R2.64+0x10] ;  /* 0x0000100a02127981 */ /* 0x000f22000c1e1900 */
[----:B0-----:R-:W-:-:S04]  /*07e0*/  LEA R4, P1, R12, R4, 0x2 ;  /* 0x000000040c047211 */ /* 0x001fc800078210ff */
[----:B------:R-:W-:Y:S02]  /*07f0*/  LEA.HI.X R5, R12, R5, R14, 0x2, P1 ;  /* 0x000000050c057211 */ /* 0x000fe400008f140e */
[----:B------:R-:W5:Y:S04]  /*0800*/  LDG.E R12, desc[UR10][R2.64+0x4] ;  /* 0x0000040a020c7981 */ /* 0x000f68000c1e1900 */
[----:B------:R-:W5:Y:S04]  /*0810*/  LDG.E R15, desc[UR10][R4.64+0x4] ;  /* 0x0000040a040f7981 */ /* 0x000f68000c1e1900 */
[----:B------:R-:W3:Y:S04]  /*0820*/  LDG.E R14, desc[UR10][R2.64+0x8] ;  /* 0x0000080a020e7981 */ /* 0x000ee8000c1e1900 */
[----:B------:R-:W3:Y:S04]  /*0830*/  LDG.E R17, desc[UR10][R4.64+0x8] ;  /* 0x0000080a04117981 */ /* 0x000ee8000c1e1900 */
[----:B------:R-:W4:Y:S04]  /*0840*/  LDG.E R19, desc[UR10][R4.64+0xc] ;  /* 0x00000c0a04137981 */ /* 0x000f28000c1e1900 */
[----:B------:R-:W4:Y:S04]  /*0850*/  LDG.E R21, desc[UR10][R4.64+0x10] ;  /* 0x0000100a04157981 */ /* 0x000f28000c1e1900 */
[----:B------:R-:W4:Y:S04]  /*0860*/  LDG.E R25, desc[UR10][R4.64+0x14] ;  /* 0x0000140a04197981 */ /* 0x000f28000c1e1900 */
[----:B------:R-:W4:Y:S04]  /*0870*/  LDG.E R26, desc[UR10][R4.64+0x18] ;  /* 0x0000180a041a7981 */ /* 0x000f28000c1e1900 */
[----:B------:R-:W4:Y:S01]  /*0880*/  LDG.E R27, desc[UR10][R4.64+0x1c] ;  /* 0x00001c0a041b7981 */ /* 0x000f22000c1e1900 */
[----:B--2---:R-:W-:-:S03]  /*0890*/  FFMA R29, R20, R22, R13 ;  /* 0x00000016141d7223 */ /* 0x004fc6000000000d */
[----:B------:R-:W2:Y:S04]  /*08a0*/  LDG.E R20, desc[UR10][R2.64+0x14] ;  /* 0x0000140a02147981 */ /* 0x000ea8000c1e1900 */
[----:B------:R-:W2:Y:S04]  /*08b0*/  LDG.E R13, desc[UR10][R2.64+0x18] ;  /* 0x0000180a020d7981 */ /* 0x000ea8000c1e1900 */
[----:B------:R-:W2:Y:S01]  /*08c0*/  LDG.E R22, desc[UR10][R2.64+0x1c] ;  /* 0x00001c0a02167981 */ /* 0x000ea2000c1e1900 */
[----:B-----5:R-:W-:-:S04]  /*08d0*/  FFMA R15, R12, R15, R29 ;  /* 0x0000000f0c0f7223 */ /* 0x020fc8000000001d */
[----:B---3--:R-:W-:-:S04]  /*08e0*/  FFMA R15, R14, R17, R15 ;  /* 0x000000110e0f7223 */ /* 0x008fc8000000000f */
[----:B----4-:R-:W-:-:S04]  /*08f0*/  FFMA R15, R16, R19, R15 ;  /* 0x00000013100f7223 */ /* 0x010fc8000000000f */
[----:B------:R-:W-:Y:S01]  /*0900*/  FFMA R15, R18, R21, R15 ;  /* 0x00000015120f7223 */ /* 0x000fe2000000000f */
[----:B------:R-:W-:-:S03]  /*0910*/  IADD3 R6, PT, PT, R6, 0x8, RZ ;  /* 0x0000000806067810 */ /* 0x000fc60007ffe0ff */
[----:B--2---:R-:W-:-:S04]  /*0920*/  FFMA R20, R20, R25, R15 ;  /* 0x0000001914147223 */ /* 0x004fc8000000000f */
[----:B------:R-:W-:-:S04]  /*0930*/  FFMA R13, R13, R26, R20 ;  /* 0x0000001a0d0d7223 */ /* 0x000fc80000000014 */
[----:B------:R-:W-:-:S07]  /*0940*/  FFMA R13, R22, R27, R13 ;  /* 0x0000001b160d7223 */ /* 0x000fce000000000d */
.L_x_18:
[----:B------:R-:W-:Y:S05]  /*0950*/  @!P0 BRA `(.L_x_17) ;  /* 0x0000000000d08947 */ /* 0x000fea0003800000 */
[----:B------:R-:W-:Y:S02]  /*0960*/  IADD3 R2, PT, PT, R24, -0x1, RZ ;  /* 0xffffffff18027810 */ /* 0x000fe40007ffe0ff */
[----:B------:R-:W-:Y:S02]  /*0970*/  ISETP.NE.AND P0, PT, R9, RZ, PT ;  /* 0x000000ff0900720c */ /* 0x000fe40003f05270 */
[----:B------:R-:W-:-:S13]  /*0980*/  ISETP.GE.U32.AND P1, PT, R2, 0x3, PT ;  /* 0x000000030200780c */ /* 0x000fda0003f26070 */
[----:B------:R-:W-:Y:S05]  /*0990*/  @!P1 BRA `(.L_x_19) ;  /* 0x0000000000609947 */ /* 0x000fea0003800000 */
[----:B------:R-:W0:Y:S01]  /*09a0*/  LDC.64 R4, c[0x0][0x388] ;  /* 0x0000e200ff047b82 */ /* 0x000e220000000a00 */
[C---:B------:R-:W-:Y:S02]  /*09b0*/  IADD3 R19, PT, PT, R6.reuse, UR12, RZ ;  /* 0x0000000c06137c10 */ /* 0x040fe4000fffe0ff */
[----:B------:R-:W-:Y:S02]  /*09c0*/  IADD3 R12, P1, PT, R6, UR12, RZ ;  /* 0x0000000c060c7c10 */ /* 0x000fe4000ff3e0ff */
[----:B------:R-:W-:-:S03]  /*09d0*/  IADD3 R17, PT, PT, R11, R6, RZ ;  /* 0x000000060b117210 */ /* 0x000fc60007ffe0ff */
[----:B------:R-:W1:Y:S01]  /*09e0*/  LDC.64 R2, c[0x0][0x388] ;  /* 0x0000e200ff027b82 */ /* 0x000e620000000a00 */
[----:B------:R-:W-:-:S07]  /*09f0*/  IMAD.X R16, RZ, RZ, RZ, P1 ;  /* 0x000000ffff107224 */ /* 0x000fce00008e06ff */
[----:B------:R-:W2:Y:S01]  /*0a00*/  LDC.64 R14, c[0x0][0x380] ;  /* 0x0000e000ff0e7b82 */ /* 0x000ea20000000a00 */
[----:B0-----:R-:W-:-:S06]  /*0a10*/  IMAD.WIDE.U32 R4, R19, 0x4, R4 ;  /* 0x0000000413047825 */ /* 0x001fcc00078e0004 */
[----:B------:R-:W3:Y:S01]  /*0a20*/  LDG.E R4, desc[UR10][R4.64] ;  /* 0x0000000a04047981 */ /* 0x000ee2000c1e1900 */
[----:B-1----:R-:W-:-:S04]  /*0a30*/  LEA R2, P1, R12, R2, 0x2 ;  /* 0x000000020c027211 */ /* 0x002fc800078210ff */
[----:B------:R-:W-:Y:S01]  /*0a40*/  LEA.HI.X R3, R12, R3, R16, 0x2, P1 ;  /* 0x000000030c037211 */ /* 0x000fe200008f1410 */
[----:B--2---:R-:W-:-:S04]  /*0a50*/  IMAD.WIDE R14, R17, 0x4, R14 ;  /* 0x00000004110e7825 */ /* 0x004fc800078e020e */
[----:B------:R-:W2:Y:S04]  /*0a60*/  LDG.E R16, desc[UR10][R2.64+0x4] ;  /* 0x0000040a02107981 */ /* 0x000ea8000c1e1900 */
[----:B------:R-:W3:Y:S04]  /*0a70*/  LDG.E R12, desc[UR10][R14.64] ;  /* 0x0000000a0e0c7981 */ /* 0x000ee8000c1e1900 */
[----:B------:R-:W2:Y:S04]  /*0a80*/  LDG.E R17, desc[UR10][R14.64+0x4] ;  /* 0x0000040a0e117981 */ /* 0x000ea8000c1e1900 */
[----:B------:R-:W4:Y:S04]  /*0a90*/  LDG.E R19, desc[UR10][R14.64+0x8] ;  /* 0x0000080a0e137981 */ /* 0x000f28000c1e1900 */
[----:B------:R-:W4:Y:S04]  /*0aa0*/  LDG.E R18, desc[UR10][R2.64+0x8] ;  /* 0x0000080a02127981 */ /* 0x000f28000c1e1900 */
[----:B------:R-:W5:Y:S04]  /*0ab0*/  LDG.E R21, desc[UR10][R14.64+0xc] ;  /* 0x00000c0a0e157981 */ /* 0x000f68000c1e1900 */
[----:B------:R-:W5:Y:S01]  /*0ac0*/  LDG.E R20, desc[UR10][R2.64+0xc] ;  /* 0x00000c0a02147981 */ /* 0x000f62000c1e1900 */
[----:B------:R-:W-:Y:S01]  /*0ad0*/  IADD3 R6, PT, PT, R6, 0x4, RZ ;  /* 0x0000000406067810 */ /* 0x000fe20007ffe0ff */
[----:B---3--:R-:W-:-:S04]  /*0ae0*/  FFMA R12, R12, R4, R13 ;  /* 0x000000040c0c7223 */ /* 0x008fc8000000000d */
[----:B--2---:R-:W-:-:S04]  /*0af0*/  FFMA R12, R17, R16, R12 ;  /* 0x00000010110c7223 */ /* 0x004fc8000000000c */
[----:B----4-:R-:W-:-:S04]  /*0b00*/  FFMA R12, R19, R18, R12 ;  /* 0x00000012130c7223 */ /* 0x010fc8000000000c */
[----:B-----5:R-:W-:-:S07]  /*0b10*/  FFMA R13, R21, R20, R12 ;  /* 0x00000014150d7223 */ /* 0x020fce000000000c */
.L_x_19:
[----:B------:R-:W-:Y:S05]  /*0b20*/  @!P0 BRA `(.L_x_17) ;  /* 0x00000000005c8947 */ /* 0x000fea0003800000 */
[----:B------:R-:W0:Y:S01]  /*0b30*/  LDC.64 R4, c[0x0][0x388] ;  /* 0x0000e200ff047b82 */ /* 0x000e220000000a00 */
[----:B------:R-:W-:Y:S02]  /*0b40*/  IADD3 R15, PT, PT, R6, UR12, RZ ;  /* 0x0000000c060f7c10 */ /* 0x000fe4000fffe0ff */
[----:B------:R-:W-:-:S05]  /*0b50*/  IADD3 R11, PT, PT, R11, R6, RZ ;  /* 0x000000060b0b7210 */ /* 0x000fca0007ffe0ff */
[----:B------:R-:W1:Y:S01]  /*0b60*/  LDC.64 R2, c[0x0][0x380] ;  /* 0x0000e000ff027b82 */ /* 0x000e620000000a00 */
[----:B0-----:R-:W-:-:S06]  /*0b70*/  IMAD.WIDE.U32 R4, R15, 0x4, R4 ;  /* 0x000000040f047825 */ /* 0x001fcc00078e0004 */
[----:B------:R-:W2:Y:S01]  /*0b80*/  LDG.E R4, desc[UR10][R4.64] ;  /* 0x0000000a04047981 */ /* 0x000ea2000c1e1900 */
[----:B-1----:R-:W-:-:S05]  /*0b90*/  IMAD.WIDE R2, R11, 0x4, R2 ;  /* 0x000000040b027825 */ /* 0x002fca00078e0202 */
[----:B------:R-:W2:Y:S01]  /*0ba0*/  LDG.E R12, desc[UR10][R2.64] ;  /* 0x0000000a020c7981 */ /* 0x000ea2000c1e1900 */
[----:B------:R-:W-:Y:S01]  /*0bb0*/  ISETP.NE.AND P0, PT, R9, 0x1, PT ;  /* 0x000000010900780c */ /* 0x000fe20003f05270 */
[----:B--2---:R-:W-:-:S12]  /*0bc0*/  FFMA R13, R12, R4, R13 ;  /* 0x000000040c0d7223 */ /* 0x004fd8000000000d */
[----:B------:R-:W-:Y:S05]  /*0bd0*/  @!P0 BRA `(.L_x_17) ;  /* 0x0000000000308947 */ /* 0x000fea0003800000 */
[----:B------:R-:W0:Y:S01]  /*0be0*/  LDC.64 R14, c[0x0][0x388] ;  /* 0x0000e200ff0e7b82 */ /* 0x000e220000000a00 */
[----:B------:R-:W-:Y:S02]  /*0bf0*/  IADD3 R5, P1, PT, R6, UR12, RZ ;  /* 0x0000000c06057c10 */ /* 0x000fe4000ff3e0ff */
[----:B------:R-:W-:Y:S02]  /*0c00*/  ISETP.NE.AND P0, PT, R9, 0x2, PT ;  /* 0x000000020900780c */ /* 0x000fe40003f05270 */
[----:B------:R-:W-:-:S11]  /*0c10*/  IADD3.X R6, PT, PT, RZ, RZ, RZ, P1, !PT ;  /* 0x000000ffff067210 */ /* 0x000fd60000ffe4ff */
[----:B------:R-:W2:Y:S01]  /*0c20*/  @P0 LDG.E R12, desc[UR10][R2.64+0x8] ;  /* 0x0000080a020c0981 */ /* 0x000ea2000c1e1900 */
[----:B0-----:R-:W-:-:S04]  /*0c30*/  LEA R4, P1, R5, R14, 0x2 ;  /* 0x0000000e05047211 */ /* 0x001fc800078210ff */
[----:B------:R-:W-:Y:S02]  /*0c40*/  LEA.HI.X R5, R5, R15, R6, 0x2, P1 ;  /* 0x0000000f05057211 */ /* 0x000fe400008f1406 */
[----:B------:R-:W3:Y:S04]  /*0c50*/  LDG.E R6, desc[UR10][R2.64+0x4] ;  /* 0x0000040a02067981 */ /* 0x000ee8000c1e1900 */
[----:B------:R-:W3:Y:S04]  /*0c60*/  LDG.E R11, desc[UR10][R4.64+0x4] ;  /* 0x0000040a040b7981 */ /* 0x000ee8000c1e1900 */
[----:B------:R-:W2:Y:S01]  /*0c70*/  @P0 LDG.E R14, desc[UR10][R4.64+0x8] ;  /* 0x0000080a040e0981 */ /* 0x000ea2000c1e1900 */
[----:B---3--:R-:W-:-:S04]  /*0c80*/  FFMA R13, R6, R11, R13 ;  /* 0x0000000b060d7223 */ /* 0x008fc8000000000d */
[----:B--2---:R-:W-:-:S07]  /*0c90*/  @P0 FFMA R13, R12, R14, R13 ;  /* 0x0000000e0c0d0223 */ /* 0x004fce000000000d */
.L_x_17:
[----:B------:R-:W-:Y:S05]  /*0ca0*/  BRA.U UP0, `(.L_x_20) ;  /* 0xfffffff500487547 */ /* 0x000fea000b83ffff */
.L_x_14:
[----:B------:R-:W0:Y:S01]  /*0cb0*/  LDC.64 R2, c[0x0][0x390] ;  /* 0x0000e400ff027b82 */ /* 0x000e220000000a00 */
[----:B------:R-:W1:Y:S02]  /*0cc0*/  LDCU UR4, c[0x0][0x3a8] ;  /* 0x00007500ff0477ac */ /* 0x000e640008000800 */
[----:B-1----:R-:W-:-:S04]  /*0cd0*/  IMAD R7, R7, UR4, R0 ;  /* 0x0000000407077c24 */ /* 0x002fc8000f8e0200 */
[----:B0-----:R-:W-:-:S05]  /*0ce0*/  IMAD.WIDE R2, R7, 0x4, R2 ;  /* 0x0000000407027825 */ /* 0x001fca00078e0202 */
[----:B------:R-:W-:Y:S01]  /*0cf0*/  STG.E desc[UR10][R2.64], R13 ;  /* 0x0000000d02007986 */ /* 0x000fe2000c10190a */
[----:B------:R-:W-:Y:S05]  /*0d00*/  EXIT ;  /* 0x000000000000794d */ /* 0x000fea0003800000 */
.L_x_21:
        /* <DEDUP_REMOVED lines=15> */
.L_x_26:


//--------------------- .text._Z16printthreadindexPfii --------------------------
	.section	.text._Z16printthreadindexPfii,"ax",@progbits
	.align	128
        .global         _Z16printthreadindexPfii
        .type           _Z16printthreadindexPfii,@function
        .size           _Z16printthreadindexPfii,(.L_x_27 - _Z16printthreadindexPfii)
        .other          _Z16printthreadindexPfii,@"STO_CUDA_ENTRY STV_DEFAULT"
_Z16printthreadindexPfii:
.text._Z16printthreadindexPfii:
[----:B------:R-:W0:Y:S01]  /*0000*/  LDC R1, c[0x0][0x37c] ;  /* 0x0000df00ff017b82 */ /* 0x000e220000000800 */
[----:B------:R-:W1:Y:S01]  /*0010*/  S2R R12, SR_TID.X ;  /* 0x00000000000c7919 */ /* 0x000e620000002100 */
[----:B------:R-:W2:Y:S06]  /*0020*/  LDCU UR6, c[0x0][0x2fc] ;  /* 0x00005f80ff0677ac */ /* 0x000eac0008000800 */
[----:B------:R-:W3:Y:S01]  /*0030*/  LDC.64 R4, c[0x0][0x380] ;  /* 0x0000e000ff047b82 */ /* 0x000ee20000000a00 */
[----:B0-----:R-:W-:Y:S01]  /*0040*/  IADD3 R1, PT, PT, R1, -0x28, RZ ;  /* 0xffffffd801017810 */ /* 0x001fe20007ffe0ff */
[----:B------:R-:W0:Y:S01]  /*0050*/  S2R R13, SR_TID.Y ;  /* 0x00000000000d7919 */ /* 0x000e220000002200 */
[----:B------:R-:W1:Y:S01]  /*0060*/  LDCU UR7, c[0x0][0x360] ;  /* 0x00006c00ff0777ac */ /* 0x000e620008000800 */
[----:B------:R-:W1:Y:S01]  /*0070*/  S2R R14, SR_CTAID.X ;  /* 0x00000000000e7919 */ /* 0x000e620000002500 */
[----:B------:R-:W0:Y:S01]  /*0080*/  LDCU UR8, c[0x0][0x364] ;  /* 0x00006c80ff0877ac */ /* 0x000e220008000800 */
[----:B------:R-:W0:Y:S01]  /*0090*/  S2R R15, SR_CTAID.Y ;  /* 0x00000000000f7919 */ /* 0x000e220000002600 */
[----:B------:R-:W4:Y:S01]  /*00a0*/  LDCU UR9, c[0x0][0x388] ;  /* 0x00007100ff0977ac */ /* 0x000f220008000800 */
[----:B------:R-:W5:Y:S01]  /*00b0*/  LDCU.64 UR4, c[0x0][0x358] ;  /* 0x00006b00ff0477ac */ /* 0x000f620008000a00 */
[----:B-1----:R-:W-:-:S02]  /*00c0*/  IMAD R2, R14, UR7, R12 ;  /* 0x000000070e027c24 */ /* 0x002fc4000f8e020c */
[----:B0-----:R-:W-:-:S04]  /*00d0*/  IMAD R3, R15, UR8, R13 ;  /* 0x000000080f037c24 */ /* 0x001fc8000f8e020d */
[----:B----4-:R-:W-:Y:S01]  /*00e0*/  IMAD R0, R3, UR9, R2 ;  /* 0x0000000903007c24 */ /* 0x010fe2000f8e0202 */
[----:B------:R-:W-:Y:S01]  /*00f0*/  MOV R10, 0x8 ;  /* 0x00000008000a7802 */ /* 0x000fe20000000f00 */
[----:B------:R0:W-:Y:S01]  /*0100*/  STL.64 [R1], R12 ;  /* 0x0000000c01007387 */ /* 0x0001e20000100a00 */
[----:B------:R-:W1:Y:S01]  /*0110*/  LDCU.64 UR8, c[0x4][URZ] ;  /* 0x01000000ff0877ac */ /* 0x000e620008000a00 */
[----:B---3--:R-:W-:-:S06]  /*0120*/  IMAD.WIDE.U32 R4, R0, 0x4, R4 ;  /* 0x0000000400047825 */ /* 0x008fcc00078e0004 */
[----:B-----5:R1:W3:Y:S01]  /*0130*/  LDG.E R4, desc[UR4][R4.64] ;  /* 0x0000000404047981 */ /* 0x0202e2000c1e1900 */
[----:B------:R-:W4:Y:S01]  /*0140*/  LDCU UR4, c[0x0][0x2f8] ;  /* 0x00005f00ff0477ac */ /* 0x000f220008000800 */
[----:B------:R-:W0:Y:S02]  /*0150*/  LDC.64 R10, c[0x4][R10] ;  /* 0x010000000a0a7b82 */ /* 0x000e240000000a00 */
[----:B------:R0:W-:Y:S04]  /*0160*/  STL.64 [R1+0x8], R14 ;  /* 0x0000080e01007387 */ /* 0x0001e80000100a00 */
[----:B------:R0:W-:Y:S01]  /*0170*/  STL.64 [R1+0x10], R2 ;  /* 0x0000100201007387 */ /* 0x0001e20000100a00 */
[----:B-1----:R-:W-:-:S03]  /*0180*/  MOV R5, UR9 ;  /* 0x0000000900057c02 */ /* 0x002fc60008000f00 */
[----:B------:R1:W-:Y:S01]  /*0190*/  STL [R1+0x18], R0 ;  /* 0x0000180001007387 */ /* 0x0003e20000100800 */
[----:B----4-:R-:W-:-:S04]  /*01a0*/  IADD3 R6, P0, PT, R1, UR4, RZ ;  /* 0x0000000401067c10 */ /* 0x010fc8000ff1e0ff */
[----:B--2---:R-:W-:Y:S01]  /*01b0*/  IADD3.X R7, PT, PT, RZ, UR6, RZ, P0, !PT ;  /* 0x00000006ff077c10 */ /* 0x004fe200087fe4ff */
[----:B---3--:R2:W3:Y:S02]  /*01c0*/  F2F.F64.F32 R8, R4 ;  /* 0x0000000400087310 */ /* 0x0084e40000201800 */
[----:B--2---:R-:W-:Y:S01]  /*01d0*/  MOV R4, UR8 ;  /* 0x0000000800047c02 */ /* 0x004fe20008000f00 */
[----:B0--3--:R1:W-:Y:S06]  /*01e0*/  STL.64 [R1+0x20], R8 ;  /* 0x0000200801007387 */ /* 0x0093ec0000100a00 */
[----:B------:R-:W-:-:S07]  /*01f0*/  LEPC R20, `(.L_x_22) ;  /* 0x000000001014794e */ /* 0x000fce0000000000 */
[----:B-1----:R-:W-:Y:S05]  /*0200*/  CALL.ABS.NOINC R10 ;  /* 0x000000000a007343 */ /* 0x002fea0003c00000 */
.L_x_22:
[----:B------:R-:W-:Y:S05]  /*0210*/  EXIT ;  /* 0x000000000000794d */ /* 0x000fea0003800000 */
.L_x_23:
        /* <DEDUP_REMOVED lines=14> */
.L_x_27:


//--------------------- .nv.global.init           --------------------------
	.section	.nv.global.init,"aw",@progbits
.nv.global.init:
	.type		$str,@object
	.size		$str,(.L_0 - $str)
$str:
        /*0000*/ 	.byte	0x74, 0x68, 0x72, 0x65, 0x61, 0x64, 0x5f, 0x69, 0x64, 0x20, 0x28, 0x25, 0x64, 0x2c, 0x25, 0x64
        /*0010*/ 	.byte	0x29, 0x20, 0x62, 0x6c, 0x6f, 0x63, 0x6b, 0x5f, 0x69, 0x64, 0x20, 0x28, 0x25, 0x64, 0x2c, 0x25
        /*0020*/ 	.byte	0x64, 0x29, 0x20, 0x63, 0x6f, 0x6f, 0x72, 0x64, 0x69, 0x6e, 0x61, 0x74, 0x65, 0x20, 0x28, 0x25
        /*0030*/ 	.byte	0x64, 0x2c, 0x25, 0x64, 0x29, 0x20, 0x67, 0x6c, 0x6f, 0x62, 0x61, 0x6c, 0x20, 0x69, 0x6e, 0x64
        /*0040*/ 	.byte	0x65, 0x78, 0x20, 0x25, 0x32, 0x64, 0x20, 0x20, 0x69, 0x76, 0x61, 0x6c, 0x20, 0x25, 0x32, 0x64
        /*0050*/ 	.byte	0x20, 0x0a, 0x00
.L_0:


//--------------------- .nv.shared.reserved.0     --------------------------
	.section	.nv.shared.reserved.0,"aw",@nobits
	.weak		__nv_reservedSMEM_offset_0_alias
	.size		__nv_reservedSMEM_offset_0_alias, 0, 64
	.other		__nv_reservedSMEM_offset_0_alias,@"STO_CUDA_RESERVED_SHARED STV_DEFAULT"
__nv_reservedSMEM_offset_0_alias:
	.zero		0
	.zero		64


//--------------------- .nv.constant0._Z10cudaMoyen2PfS_i --------------------------
	.section	.nv.constant0._Z10cudaMoyen2PfS_i,"a",@progbits
	.sectionflags	@""
	.align	4
.nv.constant0._Z10cudaMoyen2PfS_i:
	.zero		916


//--------------------- .nv.constant0._Z15gpuMatrix3DConvPfS_S_iiiiii --------------------------
	.section	.nv.constant0._Z15gpuMatrix3DConvPfS_S_iiiiii,"a",@progbits
	.sectionflags	@""
	.align	4
.nv.constant0._Z15gpuMatrix3DConvPfS_S_iiiiii:
	.zero		944


//--------------------- .nv.constant0._Z15gpuMatrix2DConvPfS_S_iiiii --------------------------
	.section	.nv.constant0._Z15gpuMatrix2DConvPfS_S_iiiii,"a",@progbits
	.sectionflags	@""
	.align	4
.nv.constant0._Z15gpuMatrix2DConvPfS_S_iiiii:
	.zero		940


//--------------------- .nv.constant0._Z16printthreadindexPfii --------------------------
	.section	.nv.constant0._Z16printthreadindexPfii,"a",@progbits
	.sectionflags	@""
	.align	4
.nv.constant0._Z16printthreadindexPfii:
	.zero		912


//--------------------- SYMBOLS --------------------------

	.type		.nv.reservedSmem.offset0,@object
	.size		.nv.reservedSmem.offset0,0x4
	.type		vprintf,@function
